def matmul_kernel(
    a_ptr,
    b_ptr,
    c_ptr,
    M,
    N,
    K,
    stride_am,
    stride_ak,
    stride_bk,
    stride_bn,
    stride_cm,
    stride_cn,
    BLOCK_M: tl.constexpr,
    BLOCK_N: tl.constexpr,
    BLOCK_K: tl.constexpr,
    GROUP_M: tl.constexpr,
):
    pid = tl.program_id(axis=0)
    num_pid_m = tl.cdiv(M, BLOCK_M)
    num_pid_n = tl.cdiv(N, BLOCK_N)
    num_pid_in_group = GROUP_M * num_pid_n
    group_id = pid // num_pid_in_group
    first_pid_m = group_id * GROUP_M
    group_size_m = min(num_pid_m - first_pid_m, GROUP_M)
    pid_m = first_pid_m + ((pid % num_pid_in_group) % group_size_m)
    pid_n = (pid % num_pid_in_group) // group_size_m

    offs_am = (pid_m * BLOCK_M + tl.arange(0, BLOCK_M)) % M
    offs_bn = (pid_n * BLOCK_N + tl.arange(0, BLOCK_N)) % N
    offs_k = tl.arange(0, BLOCK_K)
    a_ptrs = a_ptr + offs_am[:, None] * stride_am + offs_k[None, :] * stride_ak
    b_ptrs = b_ptr + offs_k[:, None] * stride_bk + offs_bn[None, :] * stride_bn

    acc = tl.zeros((BLOCK_M, BLOCK_N), dtype=tl.float32)
    for kk in range(0, tl.cdiv(K, BLOCK_K)):
        a = tl.load(a_ptrs, mask=offs_k[None, :] < K - kk * BLOCK_K, other=0.0)
        b = tl.load(b_ptrs, mask=offs_k[:, None] < K - kk * BLOCK_K, other=0.0)
        acc = tl.dot(a, b, acc)
        a_ptrs += BLOCK_K * stride_ak
        b_ptrs += BLOCK_K * stride_bk

    c = acc.to(c_ptr.dtype.element_ty)
    offs_cm = pid_m * BLOCK_M + tl.arange(0, BLOCK_M)
    offs_cn = pid_n * BLOCK_N + tl.arange(0, BLOCK_N)
    c_ptrs = c_ptr + offs_cm[:, None] * stride_cm + offs_cn[None, :] * stride_cn
    mask = (offs_cm[:, None] < M) & (offs_cn[None, :] < N)
    tl.store(c_ptrs, c, mask=mask)

# config = {"BLOCK_K": 32, "BLOCK_M": 16, "BLOCK_N": 128, "GROUP_M": 8, "arch": "sm_80", "dtype": "fp16", "num_ctas": 1, "num_stages": 3, "num_warps": 4}
# arch = sm_80


// ===== COMPILED SASS (sm_80) =====

	.target	sm_80

	.elftype	@"ET_EXEC"


//--------------------- .note.nv.tkinfo           --------------------------
	.section	.note.nv.tkinfo,"",@"SHT_NOTE"
	.sectionflags	@"SHF_NOTE_NV_TKINFO"
	.tkinfo
        /*0018*/ 	.word	0x00000002
        /*0030*/ 	.string	""
        /*0030*/ 	.string	"ptxas"
        /*0030*/ 	.string	"Cuda compilation tools, release 13.0, V13.0.88"
        /*0030*/ 	.string	"Build cuda_13.0.r13.0/compiler.36424714_0"
        /*0030*/ 	.string	"-v  -suppress-debug-info  -lineinfo  -arch sm_80 "



//--------------------- .note.nv.cuinfo           --------------------------
	.section	.note.nv.cuinfo,"",@"SHT_NOTE"
	.sectionflags	@"SHF_NOTE_NV_CUINFO"
        /*0018*/ 	.short	0x0002
        /*001a*/ 	.short	0x0050
        /*001c*/ 	.short	0x0082
	.zero		2


//--------------------- .nv.info                  --------------------------
	.section	.nv.info,"",@"SHT_CUDA_INFO"
	.align	4


	//----- nvinfo : EIATTR_REGCOUNT
	.align		4
        /*0000*/ 	.byte	0x04, 0x2f
        /*0002*/ 	.short	(.L_1 - .L_0)
	.align		4
.L_0:
        /*0004*/ 	.word	index@(matmul_kernel)
        /*0008*/ 	.word	0x000000a7


	//----- nvinfo : EIATTR_FRAME_SIZE
	.align		4
.L_1:
        /*000c*/ 	.byte	0x04, 0x11
        /*000e*/ 	.short	(.L_3 - .L_2)
	.align		4
.L_2:
        /*0010*/ 	.word	index@(matmul_kernel)
        /*0014*/ 	.word	0x00000000


	//----- nvinfo : EIATTR_MIN_STACK_SIZE
	.align		4
.L_3:
        /*0018*/ 	.byte	0x04, 0x12
        /*001a*/ 	.short	(.L_5 - .L_4)
	.align		4
.L_4:
        /*001c*/ 	.word	index@(matmul_kernel)
        /*0020*/ 	.word	0x00000000
.L_5:


//--------------------- .nv.info.matmul_kernel    --------------------------
	.section	.nv.info.matmul_kernel,"",@"SHT_CUDA_INFO"
	.sectionflags	@""
	.align	4


	//----- nvinfo : EIATTR_CUDA_API_VERSION
	.align		4
        /*0000*/ 	.byte	0x04, 0x37
        /*0002*/ 	.short	(.L_7 - .L_6)
.L_6:
        /*0004*/ 	.word	0x00000082


	//----- nvinfo : EIATTR_SW2861232_WAR
	.align		4
.L_7:
        /*0008*/ 	.byte	0x01, 0x35
	.zero		2


	//----- nvinfo : EIATTR_PARAM_CBANK
	.align		4
        /*000c*/ 	.byte	0x04, 0x0a
        /*000e*/ 	.short	(.L_9 - .L_8)
	.align		4
.L_8:
        /*0010*/ 	.word	index@(.nv.constant0.matmul_kernel)
        /*0014*/ 	.short	0x0160
        /*0016*/ 	.short	0x0050


	//----- nvinfo : EIATTR_CBANK_PARAM_SIZE
	.align		4
.L_9:
        /*0018*/ 	.byte	0x03, 0x19
        /*001a*/ 	.short	0x0050


	//----- nvinfo : EIATTR_KPARAM_INFO
	.align		4
        /*001c*/ 	.byte	0x04, 0x17
        /*001e*/ 	.short	(.L_11 - .L_10)
.L_10:
        /*0020*/ 	.word	0x00000000
        /*0024*/ 	.short	0x000d
        /*0026*/ 	.short	0x0048
        /*0028*/ 	.byte	0x00, 0xf4, 0x21, 0x00


	//----- nvinfo : EIATTR_KPARAM_INFO
	.align		4
.L_11:
        /*002c*/ 	.byte	0x04, 0x17
        /*002e*/ 	.short	(.L_13 - .L_12)
.L_12:
        /*0030*/ 	.word	0x00000000
        /*0034*/ 	.short	0x000c
        /*0036*/ 	.short	0x0040
        /*0038*/ 	.byte	0x00, 0xf4, 0x21, 0x00


	//----- nvinfo : EIATTR_KPARAM_INFO
	.align		4
.L_13:
        /*003c*/ 	.byte	0x04, 0x17
        /*003e*/ 	.short	(.L_15 - .L_14)
.L_14:
        /*0040*/ 	.word	0x00000000
        /*0044*/ 	.short	0x000b
        /*0046*/ 	.short	0x0038
        /*0048*/ 	.byte	0x00, 0xf0, 0x11, 0x00


	//----- nvinfo : EIATTR_KPARAM_INFO
	.align		4
.L_15:
        /*004c*/ 	.byte	0x04, 0x17
        /*004e*/ 	.short	(.L_17 - .L_16)
.L_16:
        /*0050*/ 	.word	0x00000000
        /*0054*/ 	.short	0x000a
        /*0056*/ 	.short	0x0034
        /*0058*/ 	.byte	0x00, 0xf0, 0x11, 0x00


	//----- nvinfo : EIATTR_KPARAM_INFO
	.align		4
.L_17:
        /*005c*/ 	.byte	0x04, 0x17
        /*005e*/ 	.short	(.L_19 - .L_18)
.L_18:
        /*0060*/ 	.word	0x00000000
        /*0064*/ 	.short	0x0009
        /*0066*/ 	.short	0x0030
        /*0068*/ 	.byte	0x00, 0xf0, 0x11, 0x00


	//----- nvinfo : EIATTR_KPARAM_INFO
	.align		4
.L_19:
        /*006c*/ 	.byte	0x04, 0x17
        /*006e*/ 	.short	(.L_21 - .L_20)
.L_20:
        /*0070*/ 	.word	0x00000000
        /*0074*/ 	.short	0x0008
        /*0076*/ 	.short	0x002c
        /*0078*/ 	.byte	0x00, 0xf0, 0x11, 0x00


	//----- nvinfo : EIATTR_KPARAM_INFO
	.align		4
.L_21:
        /*007c*/ 	.byte	0x04, 0x17
        /*007e*/ 	.short	(.L_23 - .L_22)
.L_22:
        /*0080*/ 	.word	0x00000000
        /*0084*/ 	.short	0x0007
        /*0086*/ 	.short	0x0028
        /*0088*/ 	.byte	0x00, 0xf0, 0x11, 0x00


	//----- nvinfo : EIATTR_KPARAM_INFO
	.align		4
.L_23:
        /*008c*/ 	.byte	0x04, 0x17
        /*008e*/ 	.short	(.L_25 - .L_24)
.L_24:
        /*0090*/ 	.word	0x00000000
        /*0094*/ 	.short	0x0006
        /*0096*/ 	.short	0x0024
        /*0098*/ 	.byte	0x00, 0xf0, 0x11, 0x00


	//----- nvinfo : EIATTR_KPARAM_INFO
	.align		4
.L_25:
        /*009c*/ 	.byte	0x04, 0x17
        /*009e*/ 	.short	(.L_27 - .L_26)
.L_26:
        /*00a0*/ 	.word	0x00000000
        /*00a4*/ 	.short	0x0005
        /*00a6*/ 	.short	0x0020
        /*00a8*/ 	.byte	0x00, 0xf0, 0x11, 0x00


	//----- nvinfo : EIATTR_KPARAM_INFO
	.align		4
.L_27:
        /*00ac*/ 	.byte	0x04, 0x17
        /*00ae*/ 	.short	(.L_29 - .L_28)
.L_28:
        /*00b0*/ 	.word	0x00000000
        /*00b4*/ 	.short	0x0004
        /*00b6*/ 	.short	0x001c
        /*00b8*/ 	.byte	0x00, 0xf0, 0x11, 0x00


	//----- nvinfo : EIATTR_KPARAM_INFO
	.align		4
.L_29:
        /*00bc*/ 	.byte	0x04, 0x17
        /*00be*/ 	.short	(.L_31 - .L_30)
.L_30:
        /*00c0*/ 	.word	0x00000000
        /*00c4*/ 	.short	0x0003
        /*00c6*/ 	.short	0x0018
        /*00c8*/ 	.byte	0x00, 0xf0, 0x11, 0x00


	//----- nvinfo : EIATTR_KPARAM_INFO
	.align		4
.L_31:
        /*00cc*/ 	.byte	0x04, 0x17
        /*00ce*/ 	.short	(.L_33 - .L_32)
.L_32:
        /*00d0*/ 	.word	0x00000000
        /*00d4*/ 	.short	0x0002
        /*00d6*/ 	.short	0x0010
        /*00d8*/ 	.byte	0x00, 0xf4, 0x21, 0x00


	//----- nvinfo : EIATTR_KPARAM_INFO
	.align		4
.L_33:
        /*00dc*/ 	.byte	0x04, 0x17
        /*00de*/ 	.short	(.L_35 - .L_34)
.L_34:
        /*00e0*/ 	.word	0x00000000
        /*00e4*/ 	.short	0x0001
        /*00e6*/ 	.short	0x0008
        /*00e8*/ 	.byte	0x00, 0xf4, 0x21, 0x00


	//----- nvinfo : EIATTR_KPARAM_INFO
	.align		4
.L_35:
        /*00ec*/ 	.byte	0x04, 0x17
        /*00ee*/ 	.short	(.L_37 - .L_36)
.L_36:
        /*00f0*/ 	.word	0x00000000
        /*00f4*/ 	.short	0x0000
        /*00f6*/ 	.short	0x0000
        /*00f8*/ 	.byte	0x00, 0xf4, 0x21, 0x00


	//----- nvinfo : EIATTR_MAXREG_COUNT
	.align		4
.L_37:
        /*00fc*/ 	.byte	0x03, 0x1b
        /*00fe*/ 	.short	0x00ff


	//----- nvinfo : EIATTR_NUM_BARRIERS
	.align		4
        /*0100*/ 	.byte	0x02, 0x4c
        /*0102*/ 	.byte	0x01
	.zero		1


	//----- nvinfo : EIATTR_MERCURY_ISA_VERSION
	.align		4
        /*0104*/ 	.byte	0x03, 0x5f
        /*0106*/ 	.short	0x0000


	//----- nvinfo : EIATTR_EXIT_INSTR_OFFSETS
	.align		4
        /*0108*/ 	.byte	0x04, 0x1c
        /*010a*/ 	.short	(.L_39 - .L_38)


	//   ....[0]....
.L_38:
        /*010c*/ 	.word	0x00004130


	//   ....[1]....
        /*0110*/ 	.word	0x00004160


	//----- nvinfo : EIATTR_REQNTID
	.align		4
.L_39:
        /*0114*/ 	.byte	0x04, 0x10
        /*0116*/ 	.short	(.L_41 - .L_40)
.L_40:
        /*0118*/ 	.word	0x00000080
        /*011c*/ 	.word	0x00000001
        /*0120*/ 	.word	0x00000001
.L_41:


//--------------------- .nv.callgraph             --------------------------
	.section	.nv.callgraph,"",@"SHT_CUDA_CALLGRAPH"
	.align	4
	.sectionentsize	8
	.align		4
        /*0000*/ 	.word	0x00000000
	.align		4
        /*0004*/ 	.word	0xffffffff
	.align		4
        /*0008*/ 	.word	0x00000000
	.align		4
        /*000c*/ 	.word	0xfffffffe
	.align		4
        /*0010*/ 	.word	0x00000000
	.align		4
        /*0014*/ 	.word	0xfffffffd
	.align		4
        /*0018*/ 	.word	0x00000000
	.align		4
        /*001c*/ 	.word	0xfffffffc


//--------------------- .nv.rel.action            --------------------------
	.section	.nv.rel.action,"",@"SHT_CUDA_RELOCINFO"
	.align	8
	.sectionentsize	8
        /*0000*/ 	.byte	0x73, 0x00, 0x00, 0x00, 0x00, 0x00, 0x00, 0x00, 0x00, 0x00, 0x00, 0x11, 0x25, 0x00, 0x05, 0x36


//--------------------- .nv.constant0.matmul_kernel --------------------------
	.section	.nv.constant0.matmul_kernel,"a",@progbits
	.sectionflags	@""
	.align	4
.nv.constant0.matmul_kernel:
	.zero		432


//--------------------- .text.matmul_kernel       --------------------------
	.section	.text.matmul_kernel,"ax",@progbits
	.sectioninfo	@"SHI_REGISTERS=167"
	.align	128
        .global         matmul_kernel
        .type           matmul_kernel,@function
        .size           matmul_kernel,(.L_x_4 - matmul_kernel)
        .other          matmul_kernel,@"STO_CUDA_ENTRY STV_DEFAULT"
matmul_kernel:
.text.matmul_kernel:
[----:B------:R-:W-:Y:S02]  /*0000*/  IMAD.MOV.U32 R1, RZ, RZ, c[0x0][0x28] ;  /* 0x00000a00ff017624 */ /* 0x000fe400078e00ff */
[----:B------:R-:W-:Y:S01]  /*0010*/  IMAD.MOV.U32 R0, RZ, RZ, c[0x0][0x17c] ;  /* 0x00005f00ff007624 */ /* 0x000fe200078e00ff */
[----:B------:R-:W0:Y:S01]  /*0020*/  S2R R5, SR_CTAID.X ;  /* 0x0000000000057919 */ /* 0x000e220000002500 */
[----:B------:R-:W-:Y:S02]  /*0030*/  ULDC UR4, c[0x0][0x180] ;  /* 0x0000600000047ab9 */ /* 0x000fe40000000800 */
[----:B------:R-:W-:Y:S01]  /*0040*/  ULDC.64 UR6, c[0x0][0x118] ;  /* 0x0000460000067ab9 */ /* 0x000fe20000000a00 */
[----:B------:R-:W-:-:S04]  /*0050*/  IADD3 R0, R0, 0x7f, RZ ;  /* 0x0000007f00007810 */ /* 0x000fc80007ffe0ff */
[----:B------:R-:W-:-:S04]  /*0060*/  SHF.R.S32.HI R3, RZ, 0x1f, R0 ;  /* 0x0000001fff037819 */ /* 0x000fc80000011400 */
[----:B------:R-:W-:-:S04]  /*0070*/  LEA.HI R3, R3, R0, RZ, 0x7 ;  /* 0x0000000003037211 */ /* 0x000fc800078f38ff */
[----:B------:R-:W-:-:S05]  /*0080*/  SHF.R.S32.HI R3, RZ, 0x7, R3 ;  /* 0x00000007ff037819 */ /* 0x000fca0000011403 */
[----:B------:R-:W-:Y:S01]  /*0090*/  IMAD.SHL.U32 R4, R3, 0x8, RZ ;  /* 0x0000000803047824 */ /* 0x000fe200078e00ff */
[----:B0-----:R-:W-:-:S04]  /*00a0*/  IABS R8, R5 ;  /* 0x0000000500087213 */ /* 0x001fc80000000000 */
[-C--:B------:R-:W-:Y:S02]  /*00b0*/  IABS R7, R4.reuse ;  /* 0x0000000400077213 */ /* 0x080fe40000000000 */
[----:B------:R-:W-:Y:S02]  /*00c0*/  IABS R10, R4 ;  /* 0x00000004000a7213 */ /* 0x000fe40000000000 */
[----:B------:R-:W0:Y:S08]  /*00d0*/  I2F.RP R0, R7 ;  /* 0x0000000700007306 */ /* 0x000e300000209400 */
[----:B0-----:R-:W0:Y:S02]  /*00e0*/  MUFU.RCP R0, R0 ;  /* 0x0000000000007308 */ /* 0x001e240000001000 */
[----:B0-----:R-:W-:Y:S01]  /*00f0*/  IADD3 R2, R0, 0xffffffe, RZ ;  /* 0x0ffffffe00027810 */ /* 0x001fe20007ffe0ff */
[----:B------:R-:W-:-:S05]  /*0100*/  IMAD.MOV R0, RZ, RZ, -R10 ;  /* 0x000000ffff007224 */ /* 0x000fca00078e0a0a */
[----:B------:R0:W1:Y:S02]  /*0110*/  F2I.FTZ.U32.TRUNC.NTZ R3, R2 ;  /* 0x0000000200037305 */ /* 0x000064000021f000 */
[----:B0-----:R-:W-:Y:S02]  /*0120*/  IMAD.MOV.U32 R2, RZ, RZ, RZ ;  /* 0x000000ffff027224 */ /* 0x001fe400078e00ff */
[----:B-1----:R-:W-:-:S04]  /*0130*/  IMAD.MOV R6, RZ, RZ, -R3 ;  /* 0x000000ffff067224 */ /* 0x002fc800078e0a03 */
[----:B------:R-:W-:Y:S02]  /*0140*/  IMAD R9, R6, R7, RZ ;  /* 0x0000000706097224 */ /* 0x000fe400078e02ff */
[----:B------:R-:W-:Y:S02]  /*0150*/  IMAD.MOV.U32 R6, RZ, RZ, R8 ;  /* 0x000000ffff067224 */ /* 0x000fe400078e0008 */
[----:B------:R-:W-:-:S06]  /*0160*/  IMAD.HI.U32 R3, R3, R9, R2 ;  /* 0x0000000903037227 */ /* 0x000fcc00078e0002 */
[----:B------:R-:W-:-:S04]  /*0170*/  IMAD.HI.U32 R3, R3, R6, RZ ;  /* 0x0000000603037227 */ /* 0x000fc800078e00ff */
[----:B------:R-:W-:-:S05]  /*0180*/  IMAD R0, R3, R0, R6 ;  /* 0x0000000003007224 */ /* 0x000fca00078e0206 */
[----:B------:R-:W-:-:S13]  /*0190*/  ISETP.GT.U32.AND P1, PT, R7, R0, PT ;  /* 0x000000000700720c */ /* 0x000fda0003f24070 */
[----:B------:R-:W-:Y:S01]  /*01a0*/  @!P1 IMAD.IADD R0, R0, 0x1, -R7 ;  /* 0x0000000100009824 */ /* 0x000fe200078e0a07 */
[----:B------:R-:W-:Y:S02]  /*01b0*/  @!P1 IADD3 R3, R3, 0x1, RZ ;  /* 0x0000000103039810 */ /* 0x000fe40007ffe0ff */
[----:B------:R-:W-:Y:S02]  /*01c0*/  ISETP.NE.AND P1, PT, R4, RZ, PT ;  /* 0x000000ff0400720c */ /* 0x000fe40003f25270 */
[----:B------:R-:W-:Y:S02]  /*01d0*/  ISETP.GE.U32.AND P0, PT, R0, R7, PT ;  /* 0x000000070000720c */ /* 0x000fe40003f06070 */
[----:B------:R-:W-:-:S04]  /*01e0*/  LOP3.LUT R0, R5, R4, RZ, 0x3c, !PT ;  /* 0x0000000405007212 */ /* 0x000fc800078e3cff */
[----:B------:R-:W-:Y:S01]  /*01f0*/  ISETP.GE.AND P2, PT, R0, RZ, PT ;  /* 0x000000ff0000720c */ /* 0x000fe20003f46270 */
[----:B------:R-:W-:-:S05]  /*0200*/  IMAD.MOV.U32 R0, RZ, RZ, c[0x0][0x178] ;  /* 0x00005e00ff007624 */ /* 0x000fca00078e00ff */
[----:B------:R-:W-:Y:S02]  /*0210*/  IADD3 R0, R0, 0xf, RZ ;  /* 0x0000000f00007810 */ /* 0x000fe40007ffe0ff */
[----:B------:R-:W-:-:S05]  /*0220*/  @P0 IADD3 R3, R3, 0x1, RZ ;  /* 0x0000000103030810 */ /* 0x000fca0007ffe0ff */
[----:B------:R-:W-:Y:S01]  /*0230*/  IMAD.MOV.U32 R2, RZ, RZ, R3 ;  /* 0x000000ffff027224 */ /* 0x000fe200078e0003 */
[----:B------:R-:W-:-:S03]  /*0240*/  SHF.R.S32.HI R3, RZ, 0x1f, R0 ;  /* 0x0000001fff037819 */ /* 0x000fc60000011400 */
[----:B------:R-:W-:Y:S01]  /*0250*/  @!P2 IMAD.MOV R2, RZ, RZ, -R2 ;  /* 0x000000ffff02a224 */ /* 0x000fe200078e0a02 */
[----:B------:R-:W-:Y:S02]  /*0260*/  @!P1 LOP3.LUT R2, RZ, R4, RZ, 0x33, !PT ;  /* 0x00000004ff029212 */ /* 0x000fe400078e33ff */
[----:B------:R-:W-:-:S03]  /*0270*/  LEA.HI R3, R3, R0, RZ, 0x4 ;  /* 0x0000000003037211 */ /* 0x000fc600078f20ff */
[----:B------:R-:W-:Y:S02]  /*0280*/  IMAD.SHL.U32 R6, R2, 0x8, RZ ;  /* 0x0000000802067824 */ /* 0x000fe400078e00ff */
[----:B------:R-:W-:-:S03]  /*0290*/  IMAD.MOV R2, RZ, RZ, -R2 ;  /* 0x000000ffff027224 */ /* 0x000fc600078e0a02 */
[----:B------:R-:W-:Y:S01]  /*02a0*/  LEA.HI.SX32 R3, R3, -R6, 0x1c ;  /* 0x8000000603037211 */ /* 0x000fe200078fe2ff */
[----:B------:R-:W-:-:S03]  /*02b0*/  IMAD R4, R4, R2, R5 ;  /* 0x0000000204047224 */ /* 0x000fc600078e0205 */
[----:B------:R-:W-:Y:S02]  /*02c0*/  IMNMX R11, R3, 0x8, PT ;  /* 0x00000008030b7817 */ /* 0x000fe40003800200 */
[----:B------:R-:W-:Y:S02]  /*02d0*/  IABS R9, R4 ;  /* 0x0000000400097213 */ /* 0x000fe40000000000 */
[----:B------:R-:W-:-:S04]  /*02e0*/  IABS R7, R11 ;  /* 0x0000000b00077213 */ /* 0x000fc80000000000 */
[----:B------:R-:W0:Y:S08]  /*02f0*/  I2F.RP R0, R7 ;  /* 0x0000000700007306 */ /* 0x000e300000209400 */
[----:B0-----:R-:W0:Y:S02]  /*0300*/  MUFU.RCP R0, R0 ;  /* 0x0000000000007308 */ /* 0x001e240000001000 */
[----:B0-----:R-:W-:-:S06]  /*0310*/  IADD3 R3, R0, 0xffffffe, RZ ;  /* 0x0ffffffe00037810 */ /* 0x001fcc0007ffe0ff */
[----:B------:R-:W0:Y:S02]  /*0320*/  F2I.FTZ.U32.TRUNC.NTZ R3, R3 ;  /* 0x0000000300037305 */ /* 0x000e24000021f000 */
[----:B0-----:R-:W-:-:S04]  /*0330*/  IMAD.MOV R8, RZ, RZ, -R3 ;  /* 0x000000ffff087224 */ /* 0x001fc800078e0a03 */
[----:B------:R-:W-:Y:S01]  /*0340*/  IMAD.MOV.U32 R2, RZ, RZ, R8 ;  /* 0x000000ffff027224 */ /* 0x000fe200078e0008 */
[----:B------:R-:W-:-:S03]  /*0350*/  IABS R8, R11 ;  /* 0x0000000b00087213 */ /* 0x000fc60000000000 */
[----:B------:R-:W-:Y:S02]  /*0360*/  IMAD R5, R2, R7, RZ ;  /* 0x0000000702057224 */ /* 0x000fe400078e02ff */
[----:B------:R-:W-:Y:S02]  /*0370*/  IMAD.MOV.U32 R2, RZ, RZ, RZ ;  /* 0x000000ffff027224 */ /* 0x000fe400078e00ff */
[----:B------:R-:W-:Y:S02]  /*0380*/  IMAD.MOV R0, RZ, RZ, -R8 ;  /* 0x000000ffff007224 */ /* 0x000fe400078e0a08 */
[----:B------:R-:W-:-:S06]  /*0390*/  IMAD.HI.U32 R2, R3, R5, R2 ;  /* 0x0000000503027227 */ /* 0x000fcc00078e0002 */
[----:B------:R-:W-:-:S04]  /*03a0*/  IMAD.HI.U32 R2, R2, R9, RZ ;  /* 0x0000000902027227 */ /* 0x000fc800078e00ff */
[----:B------:R-:W-:Y:S02]  /*03b0*/  IMAD R0, R2, R0, R9 ;  /* 0x0000000002007224 */ /* 0x000fe400078e0209 */
[----:B------:R-:W-:-:S03]  /*03c0*/  IMAD.MOV.U32 R9, RZ, RZ, c[0x0][0x180] ;  /* 0x00006000ff097624 */ /* 0x000fc600078e00ff */
[----:B------:R-:W-:Y:S02]  /*03d0*/  ISETP.GT.U32.AND P1, PT, R7, R0, PT ;  /* 0x000000000700720c */ /* 0x000fe40003f24070 */
[----:B------:R-:W-:-:S11]  /*03e0*/  IADD3 R9, R9, 0x1f, RZ ;  /* 0x0000001f09097810 */ /* 0x000fd60007ffe0ff */
[----:B------:R-:W-:Y:S01]  /*03f0*/  @!P1 IMAD.IADD R0, R0, 0x1, -R7 ;  /* 0x0000000100009824 */ /* 0x000fe200078e0a07 */
[----:B------:R-:W-:Y:S02]  /*0400*/  @!P1 IADD3 R2, R2, 0x1, RZ ;  /* 0x0000000102029810 */ /* 0x000fe40007ffe0ff */
[----:B------:R-:W-:Y:S02]  /*0410*/  ISETP.NE.AND P1, PT, R11, RZ, PT ;  /* 0x000000ff0b00720c */ /* 0x000fe40003f25270 */
[----:B------:R-:W-:Y:S02]  /*0420*/  ISETP.GE.U32.AND P0, PT, R0, R7, PT ;  /* 0x000000070000720c */ /* 0x000fe40003f06070 */
[----:B------:R-:W-:-:S04]  /*0430*/  LOP3.LUT R0, R4, R11, RZ, 0x3c, !PT ;  /* 0x0000000b04007212 */ /* 0x000fc800078e3cff */
[----:B------:R-:W-:Y:S02]  /*0440*/  ISETP.GE.AND P2, PT, R0, RZ, PT ;  /* 0x000000ff0000720c */ /* 0x000fe40003f46270 */
[----:B------:R-:W0:Y:S05]  /*0450*/  S2R R0, SR_TID.X ;  /* 0x0000000000007919 */ /* 0x000e2a0000002100 */
[----:B------:R-:W-:Y:S02]  /*0460*/  @P0 IADD3 R2, R2, 0x1, RZ ;  /* 0x0000000102020810 */ /* 0x000fe40007ffe0ff */
[----:B------:R-:W-:-:S03]  /*0470*/  ISETP.GT.AND P0, PT, R9, 0x1f, PT ;  /* 0x0000001f0900780c */ /* 0x000fc60003f04270 */
[----:B------:R-:W-:-:S04]  /*0480*/  IMAD.MOV.U32 R10, RZ, RZ, R2 ;  /* 0x000000ffff0a7224 */ /* 0x000fc800078e0002 */
[----:B------:R-:W-:Y:S01]  /*0490*/  @!P2 IMAD.MOV R10, RZ, RZ, -R10 ;  /* 0x000000ffff0aa224 */ /* 0x000fe200078e0a0a */
[----:B------:R-:W-:-:S05]  /*04a0*/  @!P1 LOP3.LUT R10, RZ, R11, RZ, 0x33, !PT ;  /* 0x0000000bff0a9212 */ /* 0x000fca00078e33ff */
[----:B------:R-:W-:Y:S02]  /*04b0*/  IMAD.MOV R2, RZ, RZ, -R10 ;  /* 0x000000ffff027224 */ /* 0x000fe400078e0a0a */
[----:B------:R-:W-:Y:S02]  /*04c0*/  IMAD.SHL.U32 R10, R10, 0x80, RZ ;  /* 0x000000800a0a7824 */ /* 0x000fe400078e00ff */
[----:B------:R-:W-:Y:S01]  /*04d0*/  IMAD R2, R11, R2, R4 ;  /* 0x000000020b027224 */ /* 0x000fe200078e0204 */
[----:B0-----:R-:W-:Y:S02]  /*04e0*/  LOP3.LUT R3, R0, 0xf, RZ, 0xc0, !PT ;  /* 0x0000000f00037812 */ /* 0x001fe400078ec0ff */
[----:B------:R-:W-:Y:S01]  /*04f0*/  SHF.R.U32.HI R4, RZ, 0x4, R0 ;  /* 0x00000004ff047819 */ /* 0x000fe20000011600 */
[----:B------:R-:W-:Y:S01]  /*0500*/  IMAD.IADD R2, R6, 0x1, R2 ;  /* 0x0000000106027824 */ /* 0x000fe200078e0202 */
[----:B------:R-:W-:-:S03]  /*0510*/  LOP3.LUT R5, R0, 0x1f, RZ, 0xc0, !PT ;  /* 0x0000001f00057812 */ /* 0x000fc600078ec0ff */
[----:B------:R-:W-:Y:S01]  /*0520*/  IMAD R2, R2, 0x10, R3 ;  /* 0x0000001002027824 */ /* 0x000fe200078e0203 */
[----:B------:R-:W-:Y:S02]  /*0530*/  SGXT.U32 R3, R4, 0x3 ;  /* 0x000000030403781a */ /* 0x000fe40000000000 */
[----:B------:R-:W-:Y:S02]  /*0540*/  LOP3.LUT R4, R0, 0x60, RZ, 0xc0, !PT ;  /* 0x0000006000047812 */ /* 0x000fe400078ec0ff */
[C---:B------:R-:W-:Y:S02]  /*0550*/  LOP3.LUT R6, R3.reuse, 0x8, RZ, 0xfc, !PT ;  /* 0x0000000803067812 */ /* 0x040fe400078efcff */
[C---:B------:R-:W-:Y:S02]  /*0560*/  LOP3.LUT R7, R3.reuse, 0x10, RZ, 0xfc, !PT ;  /* 0x0000001003077812 */ /* 0x040fe400078efcff */
[----:B------:R-:W-:Y:S01]  /*0570*/  LOP3.LUT R8, R3, 0x18, RZ, 0xfc, !PT ;  /* 0x0000001803087812 */ /* 0x000fe200078efcff */
[----:B------:R-:W-:Y:S05]  /*0580*/  @P0 BRA `(.L_x_0) ;  /* 0x0000007000000947 */ /* 0x000fea0003800000 */
[----:B------:R-:W-:Y:S01]  /*0590*/  IMAD.SHL.U32 R9, R0, 0x20, RZ ;  /* 0x0000002000097824 */ /* 0x000fe200078e00ff */
[----:B------:R-:W-:Y:S01]  /*05a0*/  CS2R R64, SRZ ;  /* 0x0000000000407805 */ /* 0x000fe2000001ff00 */
[----:B------:R-:W-:Y:S01]  /*05b0*/  CS2R R12, SRZ ;  /* 0x00000000000c7805 */ /* 0x000fe2000001ff00 */
[----:B------:R-:W-:Y:S01]  /*05c0*/  CS2R R66, SRZ ;  /* 0x0000000000427805 */ /* 0x000fe2000001ff00 */
[----:B------:R-:W-:Y:S01]  /*05d0*/  CS2R R6, SRZ ;  /* 0x0000000000067805 */ /* 0x000fe2000001ff00 */
[----:B------:R-:W-:Y:S01]  /*05e0*/  LOP3.LUT R9, R9, 0x60, RZ, 0xc0, !PT ;  /* 0x0000006009097812 */ /* 0x000fe200078ec0ff */
[----:B------:R-:W-:Y:S05]  /*05f0*/  BRA `(.L_x_1) ;  /* 0x0000332000007947 */ /* 0x000fea0003800000 */
.L_x_0:
[----:B------:R-:W-:Y:S02]  /*0600*/  IABS R11, c[0x0][0x17c] ;  /* 0x00005f00000b7a13 */ /* 0x000fe40000000000 */
[----:B------:R-:W-:-:S02]  /*0610*/  LEA.HI R12, R4, R10, RZ, 0x1b ;  /* 0x0000000a040c7211 */ /* 0x000fc400078fd8ff */
[----:B------:R-:W0:Y:S01]  /*0620*/  I2F.RP R13, R11 ;  /* 0x0000000b000d7306 */ /* 0x000e220000209400 */
[----:B------:R-:W-:Y:S02]  /*0630*/  IABS R76, c[0x0][0x178] ;  /* 0x00005e00004c7a13 */ /* 0x000fe40000000000 */
[C---:B------:R-:W-:Y:S02]  /*0640*/  IADD3 R16, R12.reuse, 0x7c, RZ ;  /* 0x0000007c0c107810 */ /* 0x040fe40007ffe0ff */
[----:B------:R-:W-:Y:S02]  /*0650*/  IADD3 R17, R12, 0x78, RZ ;  /* 0x000000780c117810 */ /* 0x000fe40007ffe0ff */
[----:B------:R-:W-:Y:S02]  /*0660*/  ISETP.GE.AND P1, PT, R16, RZ, PT ;  /* 0x000000ff1000720c */ /* 0x000fe40003f26270 */
[----:B------:R-:W-:Y:S02]  /*0670*/  IABS R20, R17 ;  /* 0x0000001100147213 */ /* 0x000fe40000000000 */
[----:B------:R-:W-:-:S02]  /*0680*/  IADD3 R21, R12, 0x70, RZ ;  /* 0x000000700c157810 */ /* 0x000fc40007ffe0ff */
[C---:B------:R-:W-:Y:S02]  /*0690*/  IADD3 R23, R12.reuse, 0x64, RZ ;  /* 0x000000640c177810 */ /* 0x040fe40007ffe0ff */
[----:B------:R-:W-:Y:S01]  /*06a0*/  IABS R22, R21 ;  /* 0x0000001500167213 */ /* 0x000fe20000000000 */
[----:B0-----:R-:W0:Y:S01]  /*06b0*/  MUFU.RCP R13, R13 ;  /* 0x0000000d000d7308 */ /* 0x001e220000001000 */
[----:B------:R-:W-:Y:S02]  /*06c0*/  ISETP.GE.AND P6, PT, R21, RZ, PT ;  /* 0x000000ff1500720c */ /* 0x000fe40003fc6270 */
[----:B------:R-:W-:Y:S02]  /*06d0*/  IABS R26, R23 ;  /* 0x00000017001a7213 */ /* 0x000fe40000000000 */
[C---:B------:R-:W-:Y:S02]  /*06e0*/  IADD3 R31, R12.reuse, 0x54, RZ ;  /* 0x000000540c1f7810 */ /* 0x040fe40007ffe0ff */
[----:B------:R-:W-:-:S02]  /*06f0*/  IADD3 R33, R12, 0x50, RZ ;  /* 0x000000500c217810 */ /* 0x000fc40007ffe0ff */
[----:B------:R-:W-:Y:S02]  /*0700*/  IABS R30, R31 ;  /* 0x0000001f001e7213 */ /* 0x000fe40000000000 */
[----:B------:R-:W-:Y:S02]  /*0710*/  IABS R32, R33 ;  /* 0x0000002100207213 */ /* 0x000fe40000000000 */
[C---:B------:R-:W-:Y:S02]  /*0720*/  IADD3 R29, R12.reuse, 0x58, RZ ;  /* 0x000000580c1d7810 */ /* 0x040fe40007ffe0ff */
[----:B------:R-:W-:Y:S02]  /*0730*/  IADD3 R35, R12, 0x4c, RZ ;  /* 0x0000004c0c237810 */ /* 0x000fe40007ffe0ff */
[----:B0-----:R-:W-:Y:S02]  /*0740*/  IADD3 R14, R13, 0xffffffe, RZ ;  /* 0x0ffffffe0d0e7810 */ /* 0x001fe40007ffe0ff */
[----:B------:R-:W-:-:S02]  /*0750*/  IABS R28, R29 ;  /* 0x0000001d001c7213 */ /* 0x000fc40000000000 */
[----:B------:R0:W1:Y:S01]  /*0760*/  F2I.FTZ.U32.TRUNC.NTZ R15, R14 ;  /* 0x0000000e000f7305 */ /* 0x000062000021f000 */
[C---:B------:R-:W-:Y:S02]  /*0770*/  IADD3 R37, R12.reuse, 0x44, RZ ;  /* 0x000000440c257810 */ /* 0x040fe40007ffe0ff */
[C---:B------:R-:W-:Y:S02]  /*0780*/  IADD3 R36, R12.reuse, 0x48, RZ ;  /* 0x000000480c247810 */ /* 0x040fe40007ffe0ff */
[----:B------:R-:W-:Y:S02]  /*0790*/  IABS R34, R37 ;  /* 0x0000002500227213 */ /* 0x000fe40000000000 */
[C---:B------:R-:W-:Y:S01]  /*07a0*/  IADD3 R38, R12.reuse, 0x40, RZ ;  /* 0x000000400c267810 */ /* 0x040fe20007ffe0ff */
[----:B0-----:R-:W-:Y:S01]  /*07b0*/  IMAD.MOV.U32 R14, RZ, RZ, RZ ;  /* 0x000000ffff0e7224 */ /* 0x001fe200078e00ff */
[C---:B------:R-:W-:Y:S02]  /*07c0*/  IADD3 R39, R12.reuse, 0x20, RZ ;  /* 0x000000200c277810 */ /* 0x040fe40007ffe0ff */
[----:B------:R-:W-:-:S02]  /*07d0*/  IADD3 R41, R12, 0x1c, RZ ;  /* 0x0000001c0c297810 */ /* 0x000fc40007ffe0ff */
[----:B------:R-:W-:Y:S01]  /*07e0*/  IABS R48, R39 ;  /* 0x0000002700307213 */ /* 0x000fe20000000000 */
[--C-:B-1----:R-:W-:Y:S01]  /*07f0*/  IMAD.MOV R18, RZ, RZ, -R15.reuse ;  /* 0x000000ffff127224 */ /* 0x102fe200078e0a0f */
[----:B------:R-:W-:Y:S02]  /*0800*/  IADD3 R43, R12, 0x18, RZ ;  /* 0x000000180c2b7810 */ /* 0x000fe40007ffe0ff */
[----:B------:R-:W-:Y:S01]  /*0810*/  IABS R50, R41 ;  /* 0x0000002900327213 */ /* 0x000fe20000000000 */
[----:B------:R-:W-:Y:S01]  /*0820*/  IMAD R19, R18, R11, RZ ;  /* 0x0000000b12137224 */ /* 0x000fe200078e02ff */
[----:B------:R-:W-:Y:S02]  /*0830*/  IABS R18, R16 ;  /* 0x0000001000127213 */ /* 0x000fe40000000000 */
[----:B------:R-:W-:Y:S01]  /*0840*/  IABS R64, R43 ;  /* 0x0000002b00407213 */ /* 0x000fe20000000000 */
[----:B------:R-:W-:Y:S01]  /*0850*/  IMAD.HI.U32 R13, R15, R19, R14 ;  /* 0x000000130f0d7227 */ /* 0x000fe200078e000e */
[----:B------:R-:W-:-:S02]  /*0860*/  IADD3 R19, R12, 0x74, RZ ;  /* 0x000000740c137810 */ /* 0x000fc40007ffe0ff */
[C---:B------:R-:W-:Y:S02]  /*0870*/  IADD3 R45, R12.reuse, 0x10, RZ ;  /* 0x000000100c2d7810 */ /* 0x040fe40007ffe0ff */
[----:B------:R-:W-:Y:S01]  /*0880*/  ISETP.GE.AND P3, PT, R19, RZ, PT ;  /* 0x000000ff1300720c */ /* 0x000fe20003f66270 */
[C---:B------:R-:W-:Y:S01]  /*0890*/  IMAD.HI.U32 R14, R13.reuse, R18, RZ ;  /* 0x000000120d0e7227 */ /* 0x040fe200078e00ff */
[C---:B------:R-:W-:Y:S02]  /*08a0*/  IADD3 R47, R12.reuse, 0xc, RZ ;  /* 0x0000000c0c2f7810 */ /* 0x040fe40007ffe0ff */
[----:B------:R-:W-:Y:S01]  /*08b0*/  IABS R68, R45 ;  /* 0x0000002d00447213 */ /* 0x000fe20000000000 */
[----:B------:R-:W-:Y:S01]  /*08c0*/  IMAD.MOV R14, RZ, RZ, -R14 ;  /* 0x000000ffff0e7224 */ /* 0x000fe200078e0a0e */
[----:B------:R-:W-:Y:S01]  /*08d0*/  IABS R70, R47 ;  /* 0x0000002f00467213 */ /* 0x000fe20000000000 */
[----:B------:R-:W-:Y:S01]  /*08e0*/  IMAD.HI.U32 R15, R13, R20, RZ ;  /* 0x000000140d0f7227 */ /* 0x000fe200078e00ff */
[----:B------:R-:W-:-:S02]  /*08f0*/  IADD3 R49, R12, 0x8, RZ ;  /* 0x000000080c317810 */ /* 0x000fc40007ffe0ff */
[----:B------:R-:W-:Y:S01]  /*0900*/  IABS R74, R12 ;  /* 0x0000000c004a7213 */ /* 0x000fe20000000000 */
[----:B------:R-:W-:Y:S01]  /*0910*/  IMAD R14, R11, R14, R18 ;  /* 0x0000000e0b0e7224 */ /* 0x000fe200078e0212 */
[----:B------:R-:W-:Y:S01]  /*0920*/  IABS R18, R19 ;  /* 0x0000001300127213 */ /* 0x000fe20000000000 */
[----:B------:R-:W-:Y:S01]  /*0930*/  IMAD.MOV R15, RZ, RZ, -R15 ;  /* 0x000000ffff0f7224 */ /* 0x000fe200078e0a0f */
[----:B------:R-:W-:Y:S01]  /*0940*/  IABS R72, R49 ;  /* 0x0000003100487213 */ /* 0x000fe20000000000 */
[----:B------:R-:W-:Y:S01]  /*0950*/  IMAD.HI.U32 R25, R13, R32, RZ ;  /* 0x000000200d197227 */ /* 0x000fe200078e00ff */
[C---:B------:R-:W-:Y:S02]  /*0960*/  ISETP.GT.U32.AND P0, PT, R11.reuse, R14, PT ;  /* 0x0000000e0b00720c */ /* 0x040fe40003f04070 */
[----:B------:R-:W-:Y:S01]  /*0970*/  IABS R75, R2 ;  /* 0x00000002004b7213 */ /* 0x000fe20000000000 */
[----:B------:R-:W-:Y:S02]  /*0980*/  IMAD R15, R11, R15, R20 ;  /* 0x0000000f0b0f7224 */ /* 0x000fe400078e0214 */
[----:B------:R-:W-:-:S02]  /*0990*/  IMAD.MOV.U32 R20, RZ, RZ, R18 ;  /* 0x000000ffff147224 */ /* 0x000fc400078e0012 */
[----:B------:R-:W-:Y:S01]  /*09a0*/  IMAD.MOV R25, RZ, RZ, -R25 ;  /* 0x000000ffff197224 */ /* 0x000fe200078e0a19 */
[----:B------:R-:W-:Y:S01]  /*09b0*/  ISETP.GT.U32.AND P2, PT, R11, R15, PT ;  /* 0x0000000f0b00720c */ /* 0x000fe20003f44070 */
[----:B------:R-:W-:-:S04]  /*09c0*/  IMAD.HI.U32 R18, R13, R20, RZ ;  /* 0x000000140d127227 */ /* 0x000fc800078e00ff */
[----:B------:R-:W-:Y:S01]  /*09d0*/  @!P0 IMAD.IADD R14, R14, 0x1, -R11 ;  /* 0x000000010e0e8824 */ /* 0x000fe200078e0a0b */
[----:B------:R-:W-:Y:S01]  /*09e0*/  ISETP.GE.AND P0, PT, R17, RZ, PT ;  /* 0x000000ff1100720c */ /* 0x000fe20003f06270 */
[----:B------:R-:W-:Y:S02]  /*09f0*/  IMAD.MOV R18, RZ, RZ, -R18 ;  /* 0x000000ffff127224 */ /* 0x000fe400078e0a12 */
[----:B------:R-:W-:Y:S01]  /*0a00*/  IMAD.HI.U32 R17, R13, R22, RZ ;  /* 0x000000160d117227 */ /* 0x000fe200078e00ff */
[----:B------:R-:W-:-:S03]  /*0a10*/  ISETP.GT.U32.AND P4, PT, R11, R14, PT ;  /* 0x0000000e0b00720c */ /* 0x000fc60003f84070 */
[----:B------:R-:W-:Y:S01]  /*0a20*/  IMAD R16, R11, R18, R20 ;  /* 0x000000120b107224 */ /* 0x000fe200078e0214 */
[C---:B------:R-:W-:Y:S01]  /*0a30*/  IADD3 R18, R12.reuse, 0x6c, RZ ;  /* 0x0000006c0c127810 */ /* 0x040fe20007ffe0ff */
[----:B------:R-:W-:Y:S01]  /*0a40*/  @!P2 IMAD.IADD R15, R15, 0x1, -R11 ;  /* 0x000000010f0fa824 */ /* 0x000fe200078e0a0b */
[----:B------:R-:W-:Y:S01]  /*0a50*/  IADD3 R20, R12, 0x68, RZ ;  /* 0x000000680c147810 */ /* 0x000fe20007ffe0ff */
[----:B------:R-:W-:Y:S01]  /*0a60*/  IMAD.MOV R17, RZ, RZ, -R17 ;  /* 0x000000ffff117224 */ /* 0x000fe200078e0a11 */
[C---:B------:R-:W-:Y:S01]  /*0a70*/  ISETP.GT.U32.AND P5, PT, R11.reuse, R16, PT ;  /* 0x000000100b00720c */ /* 0x040fe20003fa4070 */
[C---:B------:R-:W-:Y:S01]  /*0a80*/  IMAD R25, R11.reuse, R25, R32 ;  /* 0x000000190b197224 */ /* 0x040fe200078e0220 */
[C---:B------:R-:W-:Y:S01]  /*0a90*/  ISETP.GT.U32.AND P2, PT, R11.reuse, R15, PT ;  /* 0x0000000f0b00720c */ /* 0x040fe20003f44070 */
[----:B------:R-:W-:Y:S01]  /*0aa0*/  IMAD R17, R11, R17, R22 ;  /* 0x000000110b117224 */ /* 0x000fe200078e0216 */
[----:B------:R-:W-:Y:S01]  /*0ab0*/  IABS R24, R20 ;  /* 0x0000001400187213 */ /* 0x000fe20000000000 */
[----:B------:R-:W-:Y:S01]  /*0ac0*/  @!P4 IMAD.IADD R14, R14, 0x1, -R11 ;  /* 0x000000010e0ec824 */ /* 0x000fe200078e0a0b */
[----:B------:R-:W-:-:S02]  /*0ad0*/  ISETP.GE.AND P4, PT, R18, RZ, PT ;  /* 0x000000ff1200720c */ /* 0x000fc40003f86270 */
[----:B------:R-:W-:Y:S01]  /*0ae0*/  IABS R18, R18 ;  /* 0x0000001200127213 */ /* 0x000fe20000000000 */
[----:B------:R-:W-:Y:S01]  /*0af0*/  @!P1 IMAD.MOV R14, RZ, RZ, -R14 ;  /* 0x000000ffff0e9224 */ /* 0x000fe200078e0a0e */
[----:B------:R-:W-:Y:S01]  /*0b00*/  IABS R32, R36 ;  /* 0x0000002400207213 */ /* 0x000fe20000000000 */
[----:B------:R-:W-:-:S04]  /*0b10*/  IMAD.HI.U32 R19, R13, R24, RZ ;  /* 0x000000180d137227 */ /* 0x000fc800078e00ff */
[--C-:B------:R-:W-:Y:S01]  /*0b20*/  @!P5 IMAD.IADD R16, R16, 0x1, -R11.reuse ;  /* 0x000000011010d824 */ /* 0x100fe200078e0a0b */
[----:B------:R-:W-:Y:S01]  /*0b30*/  ISETP.GE.AND P5, PT, R20, RZ, PT ;  /* 0x000000ff1400720c */ /* 0x000fe20003fa6270 */
[----:B------:R-:W-:Y:S02]  /*0b40*/  IMAD.MOV.U32 R22, RZ, RZ, R18 ;  /* 0x000000ffff167224 */ /* 0x000fe400078e0012 */
[----:B------:R-:W-:Y:S01]  /*0b50*/  @!P2 IMAD.IADD R15, R15, 0x1, -R11 ;  /* 0x000000010f0fa824 */ /* 0x000fe200078e0a0b */
[----:B------:R-:W-:Y:S01]  /*0b60*/  ISETP.GT.U32.AND P2, PT, R11, R17, PT ;  /* 0x000000110b00720c */ /* 0x000fe20003f44070 */
[----:B------:R-:W-:Y:S01]  /*0b70*/  IMAD.HI.U32 R18, R13, R22, RZ ;  /* 0x000000160d127227 */ /* 0x000fe200078e00ff */
[----:B------:R-:W-:-:S03]  /*0b80*/  ISETP.GT.U32.AND P1, PT, R11, R16, PT ;  /* 0x000000100b00720c */ /* 0x000fc60003f24070 */
[----:B------:R-:W-:Y:S02]  /*0b90*/  IMAD.MOV R18, RZ, RZ, -R18 ;  /* 0x000000ffff127224 */ /* 0x000fe400078e0a12 */
[----:B------:R-:W-:Y:S02]  /*0ba0*/  IMAD.MOV R21, RZ, RZ, -R19 ;  /* 0x000000ffff157224 */ /* 0x000fe400078e0a13 */
[C---:B------:R-:W-:Y:S01]  /*0bb0*/  IMAD R19, R11.reuse, R18, R22 ;  /* 0x000000120b137224 */ /* 0x040fe200078e0216 */
[C---:B------:R-:W-:Y:S01]  /*0bc0*/  IADD3 R22, R12.reuse, 0x5c, RZ ;  /* 0x0000005c0c167810 */ /* 0x040fe20007ffe0ff */
[----:B------:R-:W-:Y:S01]  /*0bd0*/  IMAD R18, R11, R21, R24 ;  /* 0x000000150b127224 */ /* 0x000fe200078e0218 */
[----:B------:R-:W-:Y:S01]  /*0be0*/  IADD3 R21, R12, 0x60, RZ ;  /* 0x000000600c157810 */ /* 0x000fe20007ffe0ff */
[--C-:B------:R-:W-:Y:S02]  /*0bf0*/  @!P2 IMAD.IADD R17, R17, 0x1, -R11.reuse ;  /* 0x000000011111a824 */ /* 0x100fe400078e0a0b */
[----:B------:R-:W-:Y:S01]  /*0c00*/  @!P1 IMAD.IADD R16, R16, 0x1, -R11 ;  /* 0x0000000110109824 */ /* 0x000fe200078e0a0b */
[----:B------:R-:W-:Y:S01]  /*0c10*/  ISETP.GT.U32.AND P1, PT, R11, R19, PT ;  /* 0x000000130b00720c */ /* 0x000fe20003f24070 */
[----:B------:R-:W-:Y:S01]  /*0c20*/  IMAD.HI.U32 R20, R13, R26, RZ ;  /* 0x0000001a0d147227 */ /* 0x000fe200078e00ff */
[----:B------:R-:W-:-:S02]  /*0c30*/  ISETP.GT.U32.AND P2, PT, R11, R17, PT ;  /* 0x000000110b00720c */ /* 0x000fc40003f44070 */
[----:B------:R-:W-:Y:S01]  /*0c40*/  IABS R24, R21 ;  /* 0x0000001500187213 */ /* 0x000fe20000000000 */
[----:B------:R-:W-:Y:S01]  /*0c50*/  @!P3 IMAD.MOV R16, RZ, RZ, -R16 ;  /* 0x000000ffff10b224 */ /* 0x000fe200078e0a10 */
[----:B------:R-:W-:Y:S01]  /*0c60*/  ISETP.GE.AND P3, PT, R21, RZ, PT ;  /* 0x000000ff1500720c */ /* 0x000fe20003f66270 */
[----:B------:R-:W-:Y:S02]  /*0c70*/  IMAD.MOV R20, RZ, RZ, -R20 ;  /* 0x000000ffff147224 */ /* 0x000fe400078e0a14 */
[----:B------:R-:W-:-:S04]  /*0c80*/  IMAD.HI.U32 R21, R13, R24, RZ ;  /* 0x000000180d157227 */ /* 0x000fc800078e00ff */
[--C-:B------:R-:W-:Y:S02]  /*0c90*/  @!P1 IMAD.IADD R19, R19, 0x1, -R11.reuse ;  /* 0x0000000113139824 */ /* 0x100fe400078e0a0b */
[----:B------:R-:W-:Y:S01]  /*0ca0*/  @!P2 IMAD.IADD R17, R17, 0x1, -R11 ;  /* 0x000000011111a824 */ /* 0x000fe200078e0a0b */
[----:B------:R-:W-:Y:S01]  /*0cb0*/  ISETP.GE.AND P2, PT, R22, RZ, PT ;  /* 0x000000ff1600720c */ /* 0x000fe20003f46270 */
[C---:B------:R-:W-:Y:S01]  /*0cc0*/  IMAD R20, R11.reuse, R20, R26 ;  /* 0x000000140b147224 */ /* 0x040fe200078e021a */
[C---:B------:R-:W-:Y:S01]  /*0cd0*/  ISETP.GT.U32.AND P1, PT, R11.reuse, R19, PT ;  /* 0x000000130b00720c */ /* 0x040fe20003f24070 */
[----:B------:R-:W-:Y:S01]  /*0ce0*/  @!P6 IMAD.MOV R17, RZ, RZ, -R17 ;  /* 0x000000ffff11e224 */ /* 0x000fe200078e0a11 */
[----:B------:R-:W-:Y:S01]  /*0cf0*/  ISETP.GT.U32.AND P6, PT, R11, R18, PT ;  /* 0x000000120b00720c */ /* 0x000fe20003fc4070 */
[----:B------:R-:W-:Y:S01]  /*0d00*/  IMAD.MOV R21, RZ, RZ, -R21 ;  /* 0x000000ffff157224 */ /* 0x000fe200078e0a15 */
[----:B------:R-:W-:Y:S01]  /*0d10*/  IABS R26, R22 ;  /* 0x00000016001a7213 */ /* 0x000fe20000000000 */
[----:B------:R-:W-:Y:S01]  /*0d20*/  @!P0 IMAD.MOV R15, RZ, RZ, -R15 ;  /* 0x000000ffff0f8224 */ /* 0x000fe200078e0a0f */
[----:B------:R-:W-:Y:S01]  /*0d30*/  ISETP.GE.AND P0, PT, R23, RZ, PT ;  /* 0x000000ff1700720c */ /* 0x000fe20003f06270 */
[----:B------:R-:W-:-:S02]  /*0d40*/  IMAD R21, R11, R21, R24 ;  /* 0x000000150b157224 */ /* 0x000fc400078e0218 */
[----:B------:R-:W-:-:S04]  /*0d50*/  IMAD.HI.U32 R24, R13, R30, RZ ;  /* 0x0000001e0d187227 */ /* 0x000fc800078e00ff */
[--C-:B------:R-:W-:Y:S01]  /*0d60*/  @!P1 IMAD.IADD R19, R19, 0x1, -R11.reuse ;  /* 0x0000000113139824 */ /* 0x100fe200078e0a0b */
[C---:B------:R-:W-:Y:S01]  /*0d70*/  ISETP.GT.U32.AND P1, PT, R11.reuse, R20, PT ;  /* 0x000000140b00720c */ /* 0x040fe20003f24070 */
[----:B------:R-:W-:Y:S01]  /*0d80*/  @!P6 IMAD.IADD R18, R18, 0x1, -R11 ;  /* 0x000000011212e824 */ /* 0x000fe200078e0a0b */
[----:B------:R-:W-:Y:S01]  /*0d90*/  ISETP.GT.U32.AND P6, PT, R11, R21, PT ;  /* 0x000000150b00720c */ /* 0x000fe20003fc4070 */
[----:B------:R-:W-:Y:S02]  /*0da0*/  @!P4 IMAD.MOV R19, RZ, RZ, -R19 ;  /* 0x000000ffff13c224 */ /* 0x000fe400078e0a13 */
[----:B------:R-:W-:Y:S02]  /*0db0*/  IMAD.MOV R24, RZ, RZ, -R24 ;  /* 0x000000ffff187224 */ /* 0x000fe400078e0a18 */
[----:B------:R-:W-:-:S04]  /*0dc0*/  IMAD.HI.U32 R22, R13, R26, RZ ;  /* 0x0000001a0d167227 */ /* 0x000fc800078e00ff */
[C---:B------:R-:W-:Y:S01]  /*0dd0*/  IMAD R24, R11.reuse, R24, R30 ;  /* 0x000000180b187224 */ /* 0x040fe200078e021e */
[----:B------:R-:W-:Y:S01]  /*0de0*/  IABS R30, R35 ;  /* 0x00000023001e7213 */ /* 0x000fe20000000000 */
[--C-:B------:R-:W-:Y:S01]  /*0df0*/  @!P1 IMAD.IADD R20, R20, 0x1, -R11.reuse ;  /* 0x0000000114149824 */ /* 0x100fe200078e0a0b */
[----:B------:R-:W-:Y:S01]  /*0e00*/  ISETP.GT.U32.AND P1, PT, R11, R18, PT ;  /* 0x000000120b00720c */ /* 0x000fe20003f24070 */
[----:B------:R-:W-:Y:S02]  /*0e10*/  @!P6 IMAD.IADD R21, R21, 0x1, -R11 ;  /* 0x000000011515e824 */ /* 0x000fe400078e0a0b */
[----:B------:R-:W-:Y:S01]  /*0e20*/  IMAD.HI.U32 R23, R13, R28, RZ ;  /* 0x0000001c0d177227 */ /* 0x000fe200078e00ff */
[C---:B------:R-:W-:Y:S02]  /*0e30*/  ISETP.GT.U32.AND P6, PT, R11.reuse, R20, PT ;  /* 0x000000140b00720c */ /* 0x040fe40003fc4070 */
[----:B------:R-:W-:Y:S01]  /*0e40*/  ISETP.GT.U32.AND P4, PT, R11, R21, PT ;  /* 0x000000150b00720c */ /* 0x000fe20003f84070 */
[----:B------:R-:W-:-:S02]  /*0e50*/  IMAD.MOV R22, RZ, RZ, -R22 ;  /* 0x000000ffff167224 */ /* 0x000fc400078e0a16 */
[----:B------:R-:W-:Y:S02]  /*0e60*/  IMAD.MOV R23, RZ, RZ, -R23 ;  /* 0x000000ffff177224 */ /* 0x000fe400078e0a17 */
[C---:B------:R-:W-:Y:S02]  /*0e70*/  IMAD R22, R11.reuse, R22, R26 ;  /* 0x000000160b167224 */ /* 0x040fe400078e021a */
[C---:B------:R-:W-:Y:S02]  /*0e80*/  IMAD R23, R11.reuse, R23, R28 ;  /* 0x000000170b177224 */ /* 0x040fe400078e021c */
[--C-:B------:R-:W-:Y:S01]  /*0e90*/  @!P1 IMAD.IADD R18, R18, 0x1, -R11.reuse ;  /* 0x0000000112129824 */ /* 0x100fe200078e0a0b */
[C---:B------:R-:W-:Y:S01]  /*0ea0*/  ISETP.GT.U32.AND P1, PT, R11.reuse, R22, PT ;  /* 0x000000160b00720c */ /* 0x040fe20003f24070 */
[--C-:B------:R-:W-:Y:S01]  /*0eb0*/  @!P6 IMAD.IADD R20, R20, 0x1, -R11.reuse ;  /* 0x000000011414e824 */ /* 0x100fe200078e0a0b */
[----:B------:R-:W-:Y:S01]  /*0ec0*/  ISETP.GT.U32.AND P6, PT, R11, R24, PT ;  /* 0x000000180b00720c */ /* 0x000fe20003fc4070 */
[----:B------:R-:W-:Y:S01]  /*0ed0*/  @!P4 IMAD.IADD R21, R21, 0x1, -R11 ;  /* 0x000000011515c824 */ /* 0x000fe200078e0a0b */
[C---:B------:R-:W-:Y:S01]  /*0ee0*/  ISETP.GT.U32.AND P4, PT, R11.reuse, R25, PT ;  /* 0x000000190b00720c */ /* 0x040fe20003f84070 */
[----:B------:R-:W-:Y:S01]  /*0ef0*/  @!P5 IMAD.MOV R18, RZ, RZ, -R18 ;  /* 0x000000ffff12d224 */ /* 0x000fe200078e0a12 */
[----:B------:R-:W-:Y:S01]  /*0f00*/  ISETP.GT.U32.AND P5, PT, R11, R23, PT ;  /* 0x000000170b00720c */ /* 0x000fe20003fa4070 */
[----:B------:R-:W-:-:S04]  /*0f10*/  IMAD.HI.U32 R26, R13, R30, RZ ;  /* 0x0000001e0d1a7227 */ /* 0x000fc800078e00ff */
[----:B------:R-:W-:Y:S02]  /*0f20*/  IMAD.MOV R26, RZ, RZ, -R26 ;  /* 0x000000ffff1a7224 */ /* 0x000fe400078e0a1a */
[--C-:B------:R-:W-:Y:S01]  /*0f30*/  @!P1 IMAD.IADD R22, R22, 0x1, -R11.reuse ;  /* 0x0000000116169824 */ /* 0x100fe200078e0a0b */
[----:B------:R-:W-:Y:S01]  /*0f40*/  ISETP.GE.AND P1, PT, R29, RZ, PT ;  /* 0x000000ff1d00720c */ /* 0x000fe20003f26270 */
[--C-:B------:R-:W-:Y:S02]  /*0f50*/  @!P6 IMAD.IADD R24, R24, 0x1, -R11.reuse ;  /* 0x000000011818e824 */ /* 0x100fe400078e0a0b */
[----:B------:R-:W-:Y:S02]  /*0f60*/  @!P4 IMAD.IADD R25, R25, 0x1, -R11 ;  /* 0x000000011919c824 */ /* 0x000fe400078e0a0b */
[----:B------:R-:W-:Y:S01]  /*0f70*/  IMAD.HI.U32 R28, R13, R34, RZ ;  /* 0x000000220d1c7227 */ /* 0x000fe200078e00ff */
[----:B------:R-:W-:-:S03]  /*0f80*/  ISETP.GT.U32.AND P4, PT, R11, R24, PT ;  /* 0x000000180b00720c */ /* 0x000fc60003f84070 */
[----:B------:R-:W-:Y:S01]  /*0f90*/  @!P5 IMAD.IADD R23, R23, 0x1, -R11 ;  /* 0x000000011717d824 */ /* 0x000fe200078e0a0b */
[C---:B------:R-:W-:Y:S01]  /*0fa0*/  ISETP.GT.U32.AND P5, PT, R11.reuse, R22, PT ;  /* 0x000000160b00720c */ /* 0x040fe20003fa4070 */
[C---:B------:R-:W-:Y:S02]  /*0fb0*/  IMAD R26, R11.reuse, R26, R30 ;  /* 0x0000001a0b1a7224 */ /* 0x040fe400078e021e */
[----:B------:R-:W-:Y:S01]  /*0fc0*/  IMAD.MOV R28, RZ, RZ, -R28 ;  /* 0x000000ffff1c7224 */ /* 0x000fe200078e0a1c */
[----:B------:R-:W-:Y:S01]  /*0fd0*/  ISETP.GT.U32.AND P6, PT, R11, R23, PT ;  /* 0x000000170b00720c */ /* 0x000fe20003fc4070 */
[----:B------:R-:W-:-:S04]  /*0fe0*/  IMAD.HI.U32 R27, R13, R32, RZ ;  /* 0x000000200d1b7227 */ /* 0x000fc800078e00ff */
[C---:B------:R-:W-:Y:S02]  /*0ff0*/  IMAD R28, R11.reuse, R28, R34 ;  /* 0x0000001c0b1c7224 */ /* 0x040fe400078e0222 */
[----:B------:R-:W-:Y:S01]  /*1000*/  @!P3 IMAD.MOV R21, RZ, RZ, -R21 ;  /* 0x000000ffff15b224 */ /* 0x000fe200078e0a15 */
[C---:B------:R-:W-:Y:S01]  /*1010*/  ISETP.GT.U32.AND P3, PT, R11.reuse, R26, PT ;  /* 0x0000001a0b00720c */ /* 0x040fe20003f64070 */
[----:B------:R-:W-:Y:S02]  /*1020*/  IMAD.MOV R27, RZ, RZ, -R27 ;  /* 0x000000ffff1b7224 */ /* 0x000fe400078e0a1b */
[--C-:B------:R-:W-:Y:S01]  /*1030*/  @!P4 IMAD.IADD R24, R24, 0x1, -R11.reuse ;  /* 0x000000011818c824 */ /* 0x100fe200078e0a0b */
[C---:B------:R-:W-:Y:S01]  /*1040*/  ISETP.GT.U32.AND P4, PT, R11.reuse, R28, PT ;  /* 0x0000001c0b00720c */ /* 0x040fe20003f84070 */
[----:B------:R-:W-:Y:S01]  /*1050*/  IMAD R27, R11, R27, R32 ;  /* 0x0000001b0b1b7224 */ /* 0x000fe200078e0220 */
[----:B------:R-:W-:Y:S01]  /*1060*/  IABS R32, R38 ;  /* 0x0000002600207213 */ /* 0x000fe20000000000 */
[----:B------:R-:W-:-:S02]  /*1070*/  @!P5 IMAD.IADD R22, R22, 0x1, -R11 ;  /* 0x000000011616d824 */ /* 0x000fc400078e0a0b */
[--C-:B------:R-:W-:Y:S01]  /*1080*/  @!P6 IMAD.IADD R23, R23, 0x1, -R11.reuse ;  /* 0x000000011717e824 */ /* 0x100fe200078e0a0b */
[----:B------:R-:W-:Y:S01]  /*1090*/  ISETP.GT.U32.AND P5, PT, R11, R27, PT ;  /* 0x0000001b0b00720c */ /* 0x000fe20003fa4070 */
[----:B------:R-:W-:Y:S01]  /*10a0*/  IMAD.HI.U32 R29, R13, R32, RZ ;  /* 0x000000200d1d7227 */ /* 0x000fe200078e00ff */
[----:B------:R-:W-:Y:S02]  /*10b0*/  ISETP.GE.AND P6, PT, R31, RZ, PT ;  /* 0x000000ff1f00720c */ /* 0x000fe40003fc6270 */
[----:B------:R-:W-:Y:S01]  /*10c0*/  IADD3 R31, R12, 0x3c, RZ ;  /* 0x0000003c0c1f7810 */ /* 0x000fe20007ffe0ff */
[--C-:B------:R-:W-:Y:S01]  /*10d0*/  @!P3 IMAD.IADD R26, R26, 0x1, -R11.reuse ;  /* 0x000000011a1ab824 */ /* 0x100fe200078e0a0b */
[----:B------:R-:W-:Y:S01]  /*10e0*/  ISETP.GE.AND P3, PT, R35, RZ, PT ;  /* 0x000000ff2300720c */ /* 0x000fe20003f66270 */
[----:B------:R-:W-:Y:S01]  /*10f0*/  @!P4 IMAD.IADD R28, R28, 0x1, -R11 ;  /* 0x000000011c1cc824 */ /* 0x000fe200078e0a0b */
[----:B------:R-:W-:Y:S01]  /*1100*/  IABS R34, R31 ;  /* 0x0000001f00227213 */ /* 0x000fe20000000000 */
[----:B------:R-:W-:Y:S01]  /*1110*/  IMAD.MOV R29, RZ, RZ, -R29 ;  /* 0x000000ffff1d7224 */ /* 0x000fe200078e0a1d */
[----:B------:R-:W-:Y:S01]  /*1120*/  ISETP.GT.U32.AND P4, PT, R11, R26, PT ;  /* 0x0000001a0b00720c */ /* 0x000fe20003f84070 */
[----:B------:R-:W-:Y:S01]  /*1130*/  @!P1 IMAD.MOV R23, RZ, RZ, -R23 ;  /* 0x000000ffff179224 */ /* 0x000fe200078e0a17 */
[----:B------:R-:W-:Y:S01]  /*1140*/  IADD3 R35, R12, 0x2c, RZ ;  /* 0x0000002c0c237810 */ /* 0x000fe20007ffe0ff */
[----:B------:R-:W-:Y:S01]  /*1150*/  @!P5 IMAD.IADD R27, R27, 0x1, -R11 ;  /* 0x000000011b1bd824 */ /* 0x000fe200078e0a0b */
[----:B------:R-:W-:Y:S01]  /*1160*/  ISETP.GE.AND P5, PT, R36, RZ, PT ;  /* 0x000000ff2400720c */ /* 0x000fe20003fa6270 */
[C---:B------:R-:W-:Y:S01]  /*1170*/  IMAD R29, R11.reuse, R29, R32 ;  /* 0x0000001d0b1d7224 */ /* 0x040fe200078e0220 */
[----:B------:R-:W-:Y:S01]  /*1180*/  IADD3 R32, R12, 0x38, RZ ;  /* 0x000000380c207810 */ /* 0x000fe20007ffe0ff */
[----:B------:R-:W-:Y:S01]  /*1190*/  @!P2 IMAD.MOV R22, RZ, RZ, -R22 ;  /* 0x000000ffff16a224 */ /* 0x000fe200078e0a16 */
[----:B------:R-:W-:Y:S01]  /*11a0*/  ISETP.GT.U32.AND P1, PT, R11, R27, PT ;  /* 0x0000001b0b00720c */ /* 0x000fe20003f24070 */
[----:B------:R-:W-:Y:S01]  /*11b0*/  IMAD.HI.U32 R30, R13, R34, RZ ;  /* 0x000000220d1e7227 */ /* 0x000fe200078e00ff */
[----:B------:R-:W-:-:S02]  /*11c0*/  ISETP.GT.U32.AND P2, PT, R11, R28, PT ;  /* 0x0000001c0b00720c */ /* 0x000fc40003f44070 */
[----:B------:R-:W-:Y:S01]  /*11d0*/  IABS R40, R35 ;  /* 0x0000002300287213 */ /* 0x000fe20000000000 */
[--C-:B------:R-:W-:Y:S01]  /*11e0*/  @!P4 IMAD.IADD R26, R26, 0x1, -R11.reuse ;  /* 0x000000011a1ac824 */ /* 0x100fe200078e0a0b */
[C---:B------:R-:W-:Y:S01]  /*11f0*/  ISETP.GT.U32.AND P4, PT, R11.reuse, R29, PT ;  /* 0x0000001d0b00720c */ /* 0x040fe20003f84070 */
[----:B------:R-:W-:Y:S02]  /*1200*/  IMAD.MOV R30, RZ, RZ, -R30 ;  /* 0x000000ffff1e7224 */ /* 0x000fe400078e0a1e */
[----:B------:R-:W-:Y:S01]  /*1210*/  @!P0 IMAD.MOV R20, RZ, RZ, -R20 ;  /* 0x000000ffff148224 */ /* 0x000fe200078e0a14 */
[C---:B------:R-:W-:Y:S01]  /*1220*/  ISETP.GT.U32.AND P0, PT, R11.reuse, R25, PT ;  /* 0x000000190b00720c */ /* 0x040fe20003f04070 */
[----:B------:R-:W-:Y:S02]  /*1230*/  IMAD R30, R11, R30, R34 ;  /* 0x0000001e0b1e7224 */ /* 0x000fe400078e0222 */
[--C-:B------:R-:W-:Y:S01]  /*1240*/  @!P1 IMAD.IADD R27, R27, 0x1, -R11.reuse ;  /* 0x000000011b1b9824 */ /* 0x100fe200078e0a0b */
[----:B------:R-:W-:Y:S01]  /*1250*/  ISETP.GE.AND P1, PT, R31, RZ, PT ;  /* 0x000000ff1f00720c */ /* 0x000fe20003f26270 */
[----:B------:R-:W-:Y:S01]  /*1260*/  @!P2 IMAD.IADD R28, R28, 0x1, -R11 ;  /* 0x000000011c1ca824 */ /* 0x000fe200078e0a0b */
[----:B------:R-:W-:Y:S01]  /*1270*/  IABS R31, R32 ;  /* 0x00000020001f7213 */ /* 0x000fe20000000000 */
[----:B------:R-:W-:Y:S01]  /*1280*/  @!P5 IMAD.MOV R27, RZ, RZ, -R27 ;  /* 0x000000ffff1bd224 */ /* 0x000fe200078e0a1b */
[----:B------:R-:W-:Y:S01]  /*1290*/  ISETP.GE.AND P2, PT, R32, RZ, PT ;  /* 0x000000ff2000720c */ /* 0x000fe20003f46270 */
[----:B------:R-:W-:Y:S01]  /*12a0*/  @!P4 IMAD.IADD R29, R29, 0x1, -R11 ;  /* 0x000000011d1dc824 */ /* 0x000fe200078e0a0b */
[----:B------:R-:W-:Y:S01]  /*12b0*/  IADD3 R32, R12, 0x34, RZ ;  /* 0x000000340c207810 */ /* 0x000fe20007ffe0ff */
[----:B------:R-:W-:-:S02]  /*12c0*/  IMAD.MOV.U32 R34, RZ, RZ, R31 ;  /* 0x000000ffff227224 */ /* 0x000fc400078e001f */
[----:B------:R-:W-:Y:S01]  /*12d0*/  @!P0 IMAD.IADD R25, R25, 0x1, -R11 ;  /* 0x0000000119198824 */ /* 0x000fe200078e0a0b */
[----:B------:R-:W-:Y:S01]  /*12e0*/  ISETP.GT.U32.AND P4, PT, R11, R29, PT ;  /* 0x0000001d0b00720c */ /* 0x000fe20003f84070 */
[----:B------:R-:W-:Y:S01]  /*12f0*/  IMAD.HI.U32 R31, R13, R34, RZ ;  /* 0x000000220d1f7227 */ /* 0x000fe200078e00ff */
[----:B------:R-:W-:Y:S02]  /*1300*/  ISETP.GE.AND P5, PT, R32, RZ, PT ;  /* 0x000000ff2000720c */ /* 0x000fe40003fa6270 */
[----:B------:R-:W-:Y:S01]  /*1310*/  IABS R36, R32 ;  /* 0x0000002000247213 */ /* 0x000fe20000000000 */
[----:B------:R-:W-:Y:S01]  /*1320*/  IMAD.MOV R31, RZ, RZ, -R31 ;  /* 0x000000ffff1f7224 */ /* 0x000fe200078e0a1f */
[----:B------:R-:W-:Y:S01]  /*1330*/  ISETP.GE.AND P0, PT, R33, RZ, PT ;  /* 0x000000ff2100720c */ /* 0x000fe20003f06270 */
[----:B------:R-:W-:Y:S01]  /*1340*/  @!P3 IMAD.MOV R26, RZ, RZ, -R26 ;  /* 0x000000ffff1ab224 */ /* 0x000fe200078e0a1a */
[C---:B------:R-:W-:Y:S01]  /*1350*/  ISETP.GT.U32.AND P3, PT, R11.reuse, R30, PT ;  /* 0x0000001e0b00720c */ /* 0x040fe20003f64070 */
[----:B------:R-:W-:Y:S01]  /*1360*/  IMAD R32, R11, R31, R34 ;  /* 0x0000001f0b207224 */ /* 0x000fe200078e0222 */
[----:B------:R-:W-:Y:S01]  /*1370*/  IADD3 R33, R12, 0x30, RZ ;  /* 0x000000300c217810 */ /* 0x000fe20007ffe0ff */
[----:B------:R-:W-:-:S04]  /*1380*/  IMAD.HI.U32 R31, R13, R36, RZ ;  /* 0x000000240d1f7227 */ /* 0x000fc800078e00ff */
[----:B------:R-:W-:Y:S01]  /*1390*/  @!P4 IMAD.IADD R29, R29, 0x1, -R11 ;  /* 0x000000011d1dc824 */ /* 0x000fe200078e0a0b */
[----:B------:R-:W-:Y:S01]  /*13a0*/  ISETP.GT.U32.AND P4, PT, R11, R32, PT ;  /* 0x000000200b00720c */ /* 0x000fe20003f84070 */
[----:B------:R-:W-:-:S04]  /*13b0*/  IMAD.HI.U32 R34, R13, R40, RZ ;  /* 0x000000280d227227 */ /* 0x000fc800078e00ff */
[----:B------:R-:W-:Y:S01]  /*13c0*/  @!P0 IMAD.MOV R25, RZ, RZ, -R25 ;  /* 0x000000ffff198224 */ /* 0x000fe200078e0a19 */
[----:B------:R-:W-:Y:S01]  /*13d0*/  ISETP.GE.AND P0, PT, R38, RZ, PT ;  /* 0x000000ff2600720c */ /* 0x000fe20003f06270 */
[----:B------:R-:W-:Y:S01]  /*13e0*/  IMAD.MOV R31, RZ, RZ, -R31 ;  /* 0x000000ffff1f7224 */ /* 0x000fe200078e0a1f */
[----:B------:R-:W-:Y:S01]  /*13f0*/  IABS R38, R33 ;  /* 0x0000002100267213 */ /* 0x000fe20000000000 */
[----:B------:R-:W-:Y:S01]  /*1400*/  @!P6 IMAD.MOV R24, RZ, RZ, -R24 ;  /* 0x000000ffff18e224 */ /* 0x000fe200078e0a18 */
[----:B------:R-:W-:Y:S01]  /*1410*/  ISETP.GE.AND P6, PT, R37, RZ, PT ;  /* 0x000000ff2500720c */ /* 0x000fe20003fc6270 */
[--C-:B------:R-:W-:Y:S02]  /*1420*/  @!P3 IMAD.IADD R30, R30, 0x1, -R11.reuse ;  /* 0x000000011e1eb824 */ /* 0x100fe400078e0a0b */
[----:B------:R-:W-:Y:S02]  /*1430*/  @!P4 IMAD.IADD R32, R32, 0x1, -R11 ;  /* 0x000000012020c824 */ /* 0x000fe400078e0a0b */
[----:B------:R-:W-:Y:S01]  /*1440*/  IMAD.HI.U32 R37, R13, R64, RZ ;  /* 0x000000400d257227 */ /* 0x000fe200078e00ff */
[----:B------:R-:W-:-:S02]  /*1450*/  ISETP.GT.U32.AND P3, PT, R11, R30, PT ;  /* 0x0000001e0b00720c */ /* 0x000fc40003f64070 */
[----:B------:R-:W-:Y:S01]  /*1460*/  ISETP.GT.U32.AND P4, PT, R11, R32, PT ;  /* 0x000000200b00720c */ /* 0x000fe20003f84070 */
[----:B------:R-:W-:Y:S01]  /*1470*/  @!P0 IMAD.MOV R29, RZ, RZ, -R29 ;  /* 0x000000ffff1d8224 */ /* 0x000fe200078e0a1d */
[----:B------:R-:W-:Y:S01]  /*1480*/  ISETP.GE.AND P0, PT, R35, RZ, PT ;  /* 0x000000ff2300720c */ /* 0x000fe20003f06270 */
[----:B------:R-:W-:Y:S02]  /*1490*/  IMAD.MOV R35, RZ, RZ, -R34 ;  /* 0x000000ffff237224 */ /* 0x000fe400078e0a22 */
[----:B------:R-:W-:Y:S01]  /*14a0*/  IMAD R34, R11, R31, R36 ;  /* 0x0000001f0b227224 */ /* 0x000fe200078e0224 */
[----:B------:R-:W-:Y:S01]  /*14b0*/  IADD3 R31, R12, 0x28, RZ ;  /* 0x000000280c1f7810 */ /* 0x000fe20007ffe0ff */
[----:B------:R-:W-:Y:S01]  /*14c0*/  @!P6 IMAD.MOV R28, RZ, RZ, -R28 ;  /* 0x000000ffff1ce224 */ /* 0x000fe200078e0a1c */
[----:B------:R-:W-:Y:S01]  /*14d0*/  ISETP.GE.AND P6, PT, R33, RZ, PT ;  /* 0x000000ff2100720c */ /* 0x000fe20003fc6270 */
[----:B------:R-:W-:-:S04]  /*14e0*/  IMAD.HI.U32 R33, R13, R38, RZ ;  /* 0x000000260d217227 */ /* 0x000fc800078e00ff */
[----:B------:R-:W-:Y:S01]  /*14f0*/  @!P4 IMAD.IADD R32, R32, 0x1, -R11 ;  /* 0x000000012020c824 */ /* 0x000fe200078e0a0b */
[C---:B------:R-:W-:Y:S01]  /*1500*/  ISETP.GT.U32.AND P4, PT, R11.reuse, R34, PT ;  /* 0x000000220b00720c */ /* 0x040fe20003f84070 */
[----:B------:R-:W-:Y:S02]  /*1510*/  IMAD.MOV R33, RZ, RZ, -R33 ;  /* 0x000000ffff217224 */ /* 0x000fe400078e0a21 */
[----:B------:R-:W-:Y:S02]  /*1520*/  IMAD.MOV.U32 R44, RZ, RZ, R32 ;  /* 0x000000ffff2c7224 */ /* 0x000fe400078e0020 */
[C---:B------:R-:W-:Y:S01]  /*1530*/  IMAD R36, R11.reuse, R33, R38 ;  /* 0x000000210b247224 */ /* 0x040fe200078e0226 */
[----:B------:R-:W-:Y:S01]  /*1540*/  IADD3 R33, R12, 0x24, RZ ;  /* 0x000000240c217810 */ /* 0x000fe20007ffe0ff */
[----:B------:R-:W-:Y:S01]  /*1550*/  IMAD R38, R11, R35, R40 ;  /* 0x000000230b267224 */ /* 0x000fe200078e0228 */
[----:B------:R-:W-:Y:S01]  /*1560*/  IABS R40, R31 ;  /* 0x0000001f00287213 */ /* 0x000fe20000000000 */
[--C-:B------:R-:W-:Y:S01]  /*1570*/  @!P3 IMAD.IADD R30, R30, 0x1, -R11.reuse ;  /* 0x000000011e1eb824 */ /* 0x100fe200078e0a0b */
[----:B------:R-:W-:Y:S01]  /*1580*/  ISETP.GE.AND P3, PT, R31, RZ, PT ;  /* 0x000000ff1f00720c */ /* 0x000fe20003f66270 */
[----:B------:R-:W-:Y:S01]  /*1590*/  @!P2 IMAD.MOV R44, RZ, RZ, -R44 ;  /* 0x000000ffff2ca224 */ /* 0x000fe200078e0a2c */
[----:B------:R-:W-:Y:S01]  /*15a0*/  ISETP.GT.U32.AND P2, PT, R11, R36, PT ;  /* 0x000000240b00720c */ /* 0x000fe20003f44070 */
[----:B------:R-:W-:Y:S01]  /*15b0*/  @!P4 IMAD.IADD R34, R34, 0x1, -R11 ;  /* 0x000000012222c824 */ /* 0x000fe200078e0a0b */
[----:B------:R-:W-:Y:S01]  /*15c0*/  IABS R42, R33 ;  /* 0x00000021002a7213 */ /* 0x000fe20000000000 */
[----:B------:R-:W-:-:S03]  /*15d0*/  IMAD.HI.U32 R31, R13, R40, RZ ;  /* 0x000000280d1f7227 */ /* 0x000fc600078e00ff */
[----:B------:R-:W-:Y:S01]  /*15e0*/  ISETP.GT.U32.AND P4, PT, R11, R34, PT ;  /* 0x000000220b00720c */ /* 0x000fe20003f84070 */
[----:B------:R-:W-:Y:S02]  /*15f0*/  IMAD.MOV R31, RZ, RZ, -R31 ;  /* 0x000000ffff1f7224 */ /* 0x000fe400078e0a1f */
[----:B------:R-:W-:Y:S01]  /*1600*/  @!P1 IMAD.MOV R30, RZ, RZ, -R30 ;  /* 0x000000ffff1e9224 */ /* 0x000fe200078e0a1e */
[----:B------:R-:W-:Y:S01]  /*1610*/  ISETP.GE.AND P1, PT, R33, RZ, PT ;  /* 0x000000ff2100720c */ /* 0x000fe20003f26270 */
[----:B------:R-:W-:Y:S02]  /*1620*/  IMAD R40, R11, R31, R40 ;  /* 0x0000001f0b287224 */ /* 0x000fe400078e0228 */
[----:B------:R-:W-:Y:S02]  /*1630*/  @!P2 IMAD.IADD R36, R36, 0x1, -R11 ;  /* 0x000000012424a824 */ /* 0x000fe400078e0a0b */
[----:B------:R-:W-:Y:S01]  /*1640*/  IMAD.HI.U32 R33, R13, R48, RZ ;  /* 0x000000300d217227 */ /* 0x000fe200078e00ff */
[----:B------:R-:W-:-:S03]  /*1650*/  ISETP.GT.U32.AND P2, PT, R11, R40, PT ;  /* 0x000000280b00720c */ /* 0x000fc60003f44070 */
[----:B------:R-:W-:Y:S01]  /*1660*/  @!P4 IMAD.IADD R34, R34, 0x1, -R11 ;  /* 0x000000012222c824 */ /* 0x000fe200078e0a0b */
[----:B------:R-:W-:Y:S01]  /*1670*/  ISETP.GT.U32.AND P4, PT, R11, R38, PT ;  /* 0x000000260b00720c */ /* 0x000fe20003f84070 */
[----:B------:R-:W-:Y:S02]  /*1680*/  IMAD.MOV R33, RZ, RZ, -R33 ;  /* 0x000000ffff217224 */ /* 0x000fe400078e0a21 */
[----:B------:R-:W-:-:S04]  /*1690*/  IMAD.HI.U32 R31, R13, R42, RZ ;  /* 0x0000002a0d1f7227 */ /* 0x000fc800078e00ff */
[C---:B------:R-:W-:Y:S02]  /*16a0*/  IMAD R48, R11.reuse, R33, R48 ;  /* 0x000000210b307224 */ /* 0x040fe400078e0230 */
[----:B------:R-:W0:Y:S01]  /*16b0*/  I2F.RP R33, R76 ;  /* 0x0000004c00217306 */ /* 0x000e220000209400 */
[----:B------:R-:W-:Y:S02]  /*16c0*/  IMAD.MOV R31, RZ, RZ, -R31 ;  /* 0x000000ffff1f7224 */ /* 0x000fe400078e0a1f */
[--C-:B------:R-:W-:Y:S02]  /*16d0*/  @!P2 IMAD.IADD R40, R40, 0x1, -R11.reuse ;  /* 0x000000012828a824 */ /* 0x100fe400078e0a0b */
[----:B------:R-:W-:Y:S01]  /*16e0*/  @!P4 IMAD.IADD R38, R38, 0x1, -R11 ;  /* 0x000000012626c824 */ /* 0x000fe200078e0a0b */
[C---:B------:R-:W-:Y:S01]  /*16f0*/  ISETP.GT.U32.AND P4, PT, R11.reuse, R36, PT ;  /* 0x000000240b00720c */ /* 0x040fe20003f84070 */
[----:B------:R-:W-:Y:S01]  /*1700*/  IMAD.MOV.U32 R46, RZ, RZ, R34 ;  /* 0x000000ffff2e7224 */ /* 0x000fe200078e0022 */
[C---:B------:R-:W-:Y:S01]  /*1710*/  ISETP.GT.U32.AND P2, PT, R11.reuse, R40, PT ;  /* 0x000000280b00720c */ /* 0x040fe20003f44070 */
[----:B------:R-:W-:-:S02]  /*1720*/  IMAD R42, R11, R31, R42 ;  /* 0x0000001f0b2a7224 */ /* 0x000fc400078e022a */
[----:B------:R-:W-:-:S04]  /*1730*/  IMAD.HI.U32 R35, R13, R50, RZ ;  /* 0x000000320d237227 */ /* 0x000fc800078e00ff */
[----:B------:R-:W-:Y:S01]  /*1740*/  @!P5 IMAD.MOV R46, RZ, RZ, -R46 ;  /* 0x000000ffff2ed224 */ /* 0x000fe200078e0a2e */
[C---:B------:R-:W-:Y:S01]  /*1750*/  ISETP.GT.U32.AND P5, PT, R11.reuse, R38, PT ;  /* 0x000000260b00720c */ /* 0x040fe20003fa4070 */
[----:B------:R-:W-:Y:S01]  /*1760*/  IMAD.MOV R35, RZ, RZ, -R35 ;  /* 0x000000ffff237224 */ /* 0x000fe200078e0a23 */
[----:B0-----:R-:W0:Y:S01]  /*1770*/  MUFU.RCP R33, R33 ;  /* 0x0000002100217308 */ /* 0x001e220000001000 */
[----:B------:R-:W-:Y:S01]  /*1780*/  @!P4 IMAD.IADD R36, R36, 0x1, -R11 ;  /* 0x000000012424c824 */ /* 0x000fe200078e0a0b */
[C---:B------:R-:W-:Y:S01]  /*1790*/  ISETP.GT.U32.AND P4, PT, R11.reuse, R42, PT ;  /* 0x0000002a0b00720c */ /* 0x040fe20003f84070 */
[----:B------:R-:W-:Y:S02]  /*17a0*/  IMAD.MOV R37, RZ, RZ, -R37 ;  /* 0x000000ffff257224 */ /* 0x000fe400078e0a25 */
[C---:B------:R-:W-:Y:S02]  /*17b0*/  IMAD R50, R11.reuse, R35, R50 ;  /* 0x000000230b327224 */ /* 0x040fe400078e0232 */
[C---:B------:R-:W-:Y:S01]  /*17c0*/  IMAD R64, R11.reuse, R37, R64 ;  /* 0x000000250b407224 */ /* 0x040fe200078e0240 */
[----:B------:R-:W-:Y:S01]  /*17d0*/  IADD3 R37, R12, 0x14, RZ ;  /* 0x000000140c257810 */ /* 0x000fe20007ffe0ff */
[--C-:B------:R-:W-:Y:S01]  /*17e0*/  @!P2 IMAD.IADD R40, R40, 0x1, -R11.reuse ;  /* 0x000000012828a824 */ /* 0x100fe200078e0a0b */
[----:B------:R-:W-:Y:S01]  /*17f0*/  ISETP.GT.U32.AND P2, PT, R11, R50, PT ;  /* 0x000000320b00720c */ /* 0x000fe20003f44070 */
[----:B------:R-:W-:Y:S01]  /*1800*/  @!P5 IMAD.IADD R38, R38, 0x1, -R11 ;  /* 0x000000012626d824 */ /* 0x000fe200078e0a0b */
[----:B------:R-:W-:Y:S01]  /*1810*/  IABS R52, R37 ;  /* 0x0000002500347213 */ /* 0x000fe20000000000 */
[----:B------:R-:W-:Y:S01]  /*1820*/  IMAD.HI.U32 R32, R13, R70, RZ ;  /* 0x000000460d207227 */ /* 0x000fe200078e00ff */
[----:B------:R-:W-:-:S02]  /*1830*/  ISETP.GT.U32.AND P5, PT, R11, R48, PT ;  /* 0x000000300b00720c */ /* 0x000fc40003fa4070 */
[----:B0-----:R-:W-:Y:S01]  /*1840*/  IADD3 R33, R33, 0xffffffe, RZ ;  /* 0x0ffffffe21217810 */ /* 0x001fe20007ffe0ff */
[----:B------:R-:W-:Y:S01]  /*1850*/  @!P4 IMAD.IADD R42, R42, 0x1, -R11 ;  /* 0x000000012a2ac824 */ /* 0x000fe200078e0a0b */
[----:B------:R-:W-:Y:S01]  /*1860*/  ISETP.GT.U32.AND P4, PT, R11, R64, PT ;  /* 0x000000400b00720c */ /* 0x000fe20003f84070 */
[----:B------:R-:W-:-:S03]  /*1870*/  IMAD.HI.U32 R31, R13, R52, RZ ;  /* 0x000000340d1f7227 */ /* 0x000fc600078e00ff */
[----:B------:R-:W0:Y:S01]  /*1880*/  F2I.FTZ.U32.TRUNC.NTZ R33, R33 ;  /* 0x0000002100217305 */ /* 0x000e22000021f000 */
[----:B------:R-:W-:Y:S02]  /*1890*/  IMAD.MOV R34, RZ, RZ, -R31 ;  /* 0x000000ffff227224 */ /* 0x000fe400078e0a1f */
[----:B------:R-:W-:-:S04]  /*18a0*/  IMAD.HI.U32 R31, R13, R68, RZ ;  /* 0x000000440d1f7227 */ /* 0x000fc800078e00ff */
[----:B------:R-:W-:Y:S02]  /*18b0*/  @!P2 IMAD.IADD R50, R50, 0x1, -R11 ;  /* 0x000000013232a824 */ /* 0x000fe400078e0a0b */
[----:B------:R-:W-:Y:S02]  /*18c0*/  IMAD.MOV R35, RZ, RZ, -R31 ;  /* 0x000000ffff237224 */ /* 0x000fe400078e0a1f */
[--C-:B------:R-:W-:Y:S01]  /*18d0*/  @!P5 IMAD.IADD R48, R48, 0x1, -R11.reuse ;  /* 0x000000013030d824 */ /* 0x100fe200078e0a0b */
[C---:B------:R-:W-:Y:S01]  /*18e0*/  ISETP.GT.U32.AND P5, PT, R11.reuse, R42, PT ;  /* 0x0000002a0b00720c */ /* 0x040fe20003fa4070 */
[----:B------:R-:W-:Y:S01]  /*18f0*/  @!P4 IMAD.IADD R64, R64, 0x1, -R11 ;  /* 0x000000014040c824 */ /* 0x000fe200078e0a0b */
[C---:B------:R-:W-:Y:S01]  /*1900*/  ISETP.GT.U32.AND P4, PT, R11.reuse, R50, PT ;  /* 0x000000320b00720c */ /* 0x040fe20003f84070 */
[----:B------:R-:W-:Y:S01]  /*1910*/  IMAD.MOV R32, RZ, RZ, -R32 ;  /* 0x000000ffff207224 */ /* 0x000fe200078e0a20 */
[C---:B------:R-:W-:Y:S01]  /*1920*/  ISETP.GT.U32.AND P2, PT, R11.reuse, R48, PT ;  /* 0x000000300b00720c */ /* 0x040fe20003f44070 */
[----:B------:R-:W-:Y:S01]  /*1930*/  IMAD R68, R11, R35, R68 ;  /* 0x000000230b447224 */ /* 0x000fe200078e0244 */
[----:B------:R-:W-:Y:S01]  /*1940*/  IADD3 R35, R12, 0x4, RZ ;  /* 0x000000040c237810 */ /* 0x000fe20007ffe0ff */
[----:B------:R-:W-:-:S04]  /*1950*/  IMAD.HI.U32 R31, R13, R72, RZ ;  /* 0x000000480d1f7227 */ /* 0x000fc800078e00ff */
[C---:B------:R-:W-:Y:S01]  /*1960*/  IMAD R70, R11.reuse, R32, R70 ;  /* 0x000000200b467224 */ /* 0x040fe200078e0246 */
[----:B------:R-:W-:Y:S01]  /*1970*/  IABS R32, R35 ;  /* 0x0000002300207213 */ /* 0x000fe20000000000 */
[----:B------:R-:W-:Y:S02]  /*1980*/  IMAD.MOV R31, RZ, RZ, -R31 ;  /* 0x000000ffff1f7224 */ /* 0x000fe400078e0a1f */
[C---:B------:R-:W-:Y:S02]  /*1990*/  IMAD R34, R11.reuse, R34, R52 ;  /* 0x000000220b227224 */ /* 0x040fe400078e0234 */
[----:B------:R-:W-:Y:S02]  /*19a0*/  IMAD R72, R11, R31, R72 ;  /* 0x0000001f0b487224 */ /* 0x000fe400078e0248 */
[----:B------:R-:W-:Y:S02]  /*19b0*/  IMAD.MOV.U32 R52, RZ, RZ, R36 ;  /* 0x000000ffff347224 */ /* 0x000fe400078e0024 */
[----:B------:R-:W-:-:S04]  /*19c0*/  IMAD.HI.U32 R31, R13, R74, RZ ;  /* 0x0000004a0d1f7227 */ /* 0x000fc800078e00ff */
[----:B------:R-:W-:Y:S02]  /*19d0*/  IMAD.MOV.U32 R36, RZ, RZ, R32 ;  /* 0x000000ffff247224 */ /* 0x000fe400078e0020 */
[--C-:B------:R-:W-:Y:S01]  /*19e0*/  @!P5 IMAD.IADD R42, R42, 0x1, -R11.reuse ;  /* 0x000000012a2ad824 */ /* 0x100fe200078e0a0b */
[C---:B------:R-:W-:Y:S01]  /*19f0*/  ISETP.GT.U32.AND P5, PT, R11.reuse, R34, PT ;  /* 0x000000220b00720c */ /* 0x040fe20003fa4070 */
[----:B------:R-:W-:Y:S01]  /*1a00*/  @!P4 IMAD.IADD R50, R50, 0x1, -R11 ;  /* 0x000000013232c824 */ /* 0x000fe200078e0a0b */
[----:B------:R-:W-:Y:S01]  /*1a10*/  ISETP.GT.U32.AND P4, PT, R11, R70, PT ;  /* 0x000000460b00720c */ /* 0x000fe20003f84070 */
[----:B------:R-:W-:Y:S02]  /*1a20*/  IMAD.MOV R31, RZ, RZ, -R31 ;  /* 0x000000ffff1f7224 */ /* 0x000fe400078e0a1f */
[----:B------:R-:W-:-:S04]  /*1a30*/  IMAD.HI.U32 R13, R13, R36, RZ ;  /* 0x000000240d0d7227 */ /* 0x000fc800078e00ff */
[----:B0-----:R-:W-:Y:S02]  /*1a40*/  IMAD.MOV R32, RZ, RZ, -R33 ;  /* 0x000000ffff207224 */ /* 0x001fe400078e0a21 */
[C---:B------:R-:W-:Y:S02]  /*1a50*/  IMAD R74, R11.reuse, R31, R74 ;  /* 0x0000001f0b4a7224 */ /* 0x040fe400078e024a */
[----:B------:R-:W-:Y:S02]  /*1a60*/  IMAD.MOV R13, RZ, RZ, -R13 ;  /* 0x000000ffff0d7224 */ /* 0x000fe400078e0a0d */
[----:B------:R-:W-:Y:S02]  /*1a70*/  IMAD.MOV.U32 R31, RZ, RZ, R32 ;  /* 0x000000ffff1f7224 */ /* 0x000fe400078e0020 */
[----:B------:R-:W-:Y:S01]  /*1a80*/  @!P6 IMAD.MOV R52, RZ, RZ, -R52 ;  /* 0x000000ffff34e224 */ /* 0x000fe200078e0a34 */
[C---:B------:R-:W-:Y:S01]  /*1a90*/  ISETP.GT.U32.AND P6, PT, R11.reuse, R64, PT ;  /* 0x000000400b00720c */ /* 0x040fe20003fc4070 */
[----:B------:R-:W-:Y:S01]  /*1aa0*/  @!P2 IMAD.IADD R48, R48, 0x1, -R11 ;  /* 0x000000013030a824 */ /* 0x000fe200078e0a0b */
[C---:B------:R-:W-:Y:S01]  /*1ab0*/  ISETP.GT.U32.AND P2, PT, R11.reuse, R68, PT ;  /* 0x000000440b00720c */ /* 0x040fe20003f44070 */
[----:B------:R-:W-:-:S02]  /*1ac0*/  IMAD R36, R11, R13, R36 ;  /* 0x0000000d0b247224 */ /* 0x000fc400078e0224 */
[----:B------:R-:W-:Y:S02]  /*1ad0*/  IMAD R13, R31, R76, RZ ;  /* 0x0000004c1f0d7224 */ /* 0x000fe400078e02ff */
[----:B------:R-:W-:Y:S02]  /*1ae0*/  IMAD.MOV.U32 R32, RZ, RZ, RZ ;  /* 0x000000ffff207224 */ /* 0x000fe400078e00ff */
[----:B------:R-:W-:Y:S01]  /*1af0*/  @!P5 IMAD.IADD R34, R34, 0x1, -R11 ;  /* 0x000000012222d824 */ /* 0x000fe200078e0a0b */
[----:B------:R-:W-:Y:S01]  /*1b00*/  ISETP.GT.U32.AND P5, PT, R11, R72, PT ;  /* 0x000000480b00720c */ /* 0x000fe20003fa4070 */
[----:B------:R-:W-:-:S04]  /*1b10*/  IMAD.HI.U32 R32, R33, R13, R32 ;  /* 0x0000000d21207227 */ /* 0x000fc800078e0020 */
[----:B------:R-:W-:Y:S01]  /*1b20*/  @!P4 IMAD.IADD R70, R70, 0x1, -R11 ;  /* 0x000000014646c824 */ /* 0x000fe200078e0a0b */
[----:B------:R-:W-:Y:S01]  /*1b30*/  ISETP.GE.AND P4, PT, R39, RZ, PT ;  /* 0x000000ff2700720c */ /* 0x000fe20003f86270 */
[----:B------:R-:W-:Y:S02]  /*1b40*/  IMAD.MOV.U32 R58, RZ, RZ, R42 ;  /* 0x000000ffff3a7224 */ /* 0x000fe400078e002a */
[----:B------:R-:W-:Y:S01]  /*1b50*/  IMAD.HI.U32 R13, R32, R75, RZ ;  /* 0x0000004b200d7227 */ /* 0x000fe200078e00ff */
[----:B------:R-:W-:-:S03]  /*1b60*/  SHF.R.S32.HI R32, RZ, 0x1f, R9 ;  /* 0x0000001fff207819 */ /* 0x000fc60000011409 */
[----:B------:R-:W-:Y:S01]  /*1b70*/  @!P1 IMAD.MOV R58, RZ, RZ, -R58 ;  /* 0x000000ffff3a9224 */ /* 0x000fe200078e0a3a */
[C---:B------:R-:W-:Y:S01]  /*1b80*/  ISETP.GT.U32.AND P1, PT, R11.reuse, R70, PT ;  /* 0x000000460b00720c */ /* 0x040fe20003f24070 */
[--C-:B------:R-:W-:Y:S01]  /*1b90*/  @!P6 IMAD.IADD R64, R64, 0x1, -R11.reuse ;  /* 0x000000014040e824 */ /* 0x100fe200078e0a0b */
[C---:B------:R-:W-:Y:S01]  /*1ba0*/  ISETP.GT.U32.AND P6, PT, R11.reuse, R74, PT ;  /* 0x0000004a0b00720c */ /* 0x040fe20003fc4070 */
[----:B------:R-:W-:Y:S01]  /*1bb0*/  @!P2 IMAD.IADD R68, R68, 0x1, -R11 ;  /* 0x000000014444a824 */ /* 0x000fe200078e0a0b */
[----:B------:R-:W-:Y:S01]  /*1bc0*/  ISETP.GT.U32.AND P2, PT, R11, R36, PT ;  /* 0x000000240b00720c */ /* 0x000fe20003f44070 */
[----:B------:R-:W-:Y:S01]  /*1bd0*/  IMAD.MOV R13, RZ, RZ, -R13 ;  /* 0x000000ffff0d7224 */ /* 0x000fe200078e0a0d */
[----:B------:R-:W-:Y:S01]  /*1be0*/  LEA.HI R32, R32, R9, RZ, 0x5 ;  /* 0x0000000920207211 */ /* 0x000fe200078f28ff */
[----:B------:R-:W-:Y:S01]  /*1bf0*/  @!P5 IMAD.IADD R72, R72, 0x1, -R11 ;  /* 0x000000014848d824 */ /* 0x000fe200078e0a0b */
[----:B------:R-:W-:Y:S01]  /*1c00*/  ISETP.GE.AND P5, PT, R43, RZ, PT ;  /* 0x000000ff2b00720c */ /* 0x000fe20003fa6270 */
[----:B------:R-:W-:-:S02]  /*1c10*/  IMAD R75, R76, R13, R75 ;  /* 0x0000000d4c4b7224 */ /* 0x000fc400078e024b */
[----:B------:R-:W-:Y:S01]  /*1c20*/  IMAD.MOV.U32 R54, RZ, RZ, R38 ;  /* 0x000000ffff367224 */ /* 0x000fe200078e0026 */
[----:B------:R-:W-:Y:S01]  /*1c30*/  SHF.R.S32.HI R38, RZ, 0x2, R0 ;  /* 0x00000002ff267819 */ /* 0x000fe20000011400 */
[--C-:B------:R-:W-:Y:S01]  /*1c40*/  @!P1 IMAD.IADD R70, R70, 0x1, -R11.reuse ;  /* 0x0000000146469824 */ /* 0x100fe200078e0a0b */
[----:B------:R-:W-:Y:S01]  /*1c50*/  ISETP.GT.U32.AND P1, PT, R76, R75, PT ;  /* 0x0000004b4c00720c */ /* 0x000fe20003f24070 */
[--C-:B------:R-:W-:Y:S01]  /*1c60*/  @!P6 IMAD.IADD R74, R74, 0x1, -R11.reuse ;  /* 0x000000014a4ae824 */ /* 0x100fe200078e0a0b */
[----:B------:R-:W-:Y:S01]  /*1c70*/  ISETP.GE.AND P6, PT, R41, RZ, PT ;  /* 0x000000ff2900720c */ /* 0x000fe20003fc6270 */
[----:B------:R-:W-:Y:S01]  /*1c80*/  @!P2 IMAD.IADD R36, R36, 0x1, -R11 ;  /* 0x000000012424a824 */ /* 0x000fe200078e0a0b */
[----:B------:R-:W-:Y:S01]  /*1c90*/  ISETP.GT.U32.AND P2, PT, R11, R68, PT ;  /* 0x000000440b00720c */ /* 0x000fe20003f44070 */
[----:B------:R-:W-:Y:S01]  /*1ca0*/  IMAD.MOV.U32 R56, RZ, RZ, R40 ;  /* 0x000000ffff387224 */ /* 0x000fe200078e0028 */
[----:B------:R-:W-:Y:S01]  /*1cb0*/  SGXT R38, R38, 0x1 ;  /* 0x000000012626781a */ /* 0x000fe20000000200 */
[----:B------:R-:W-:-:S02]  /*1cc0*/  IMAD.MOV.U32 R60, RZ, RZ, R48 ;  /* 0x000000ffff3c7224 */ /* 0x000fc400078e0030 */
[----:B------:R-:W-:Y:S01]  /*1cd0*/  @!P0 IMAD.MOV R54, RZ, RZ, -R54 ;  /* 0x000000ffff368224 */ /* 0x000fe200078e0a36 */
[C---:B------:R-:W-:Y:S01]  /*1ce0*/  ISETP.GT.U32.AND P0, PT, R11.reuse, R34, PT ;  /* 0x000000220b00720c */ /* 0x040fe20003f04070 */
[----:B------:R-:W-:Y:S01]  /*1cf0*/  @!P3 IMAD.MOV R56, RZ, RZ, -R56 ;  /* 0x000000ffff38b224 */ /* 0x000fe200078e0a38 */
[C---:B------:R-:W-:Y:S01]  /*1d00*/  ISETP.GT.U32.AND P3, PT, R11.reuse, R74, PT ;  /* 0x0000004a0b00720c */ /* 0x040fe20003f64070 */
[----:B------:R-:W-:Y:S01]  /*1d10*/  @!P4 IMAD.MOV R60, RZ, RZ, -R60 ;  /* 0x000000ffff3cc224 */ /* 0x000fe200078e0a3c */
[C---:B------:R-:W-:Y:S01]  /*1d20*/  ISETP.GT.U32.AND P4, PT, R11.reuse, R72, PT ;  /* 0x000000480b00720c */ /* 0x040fe20003f84070 */
[----:B------:R-:W-:Y:S01]  /*1d30*/  @!P5 IMAD.MOV R64, RZ, RZ, -R64 ;  /* 0x000000ffff40d224 */ /* 0x000fe200078e0a40 */
[----:B------:R-:W-:Y:S01]  /*1d40*/  ISETP.GT.U32.AND P5, PT, R11, R36, PT ;  /* 0x000000240b00720c */ /* 0x000fe20003fa4070 */
[----:B------:R-:W-:Y:S02]  /*1d50*/  @!P1 IMAD.IADD R75, R75, 0x1, -R76 ;  /* 0x000000014b4b9824 */ /* 0x000fe400078e0a4c */
[----:B------:R-:W-:-:S02]  /*1d60*/  IMAD.MOV.U32 R62, RZ, RZ, R50 ;  /* 0x000000ffff3e7224 */ /* 0x000fc400078e0032 */
[----:B------:R-:W-:Y:S01]  /*1d70*/  IMAD.SHL.U32 R9, R0, 0x20, RZ ;  /* 0x0000002000097824 */ /* 0x000fe200078e00ff */
[----:B------:R-:W-:Y:S01]  /*1d80*/  ISETP.GT.U32.AND P1, PT, R76, R75, PT ;  /* 0x0000004b4c00720c */ /* 0x000fe20003f24070 */
[----:B------:R-:W-:Y:S01]  /*1d90*/  @!P6 IMAD.MOV R62, RZ, RZ, -R62 ;  /* 0x000000ffff3ee224 */ /* 0x000fe200078e0a3e */
[----:B------:R-:W-:Y:S01]  /*1da0*/  ISETP.GE.AND P6, PT, R12, RZ, PT ;  /* 0x000000ff0c00720c */ /* 0x000fe20003fc6270 */
[--C-:B------:R-:W-:Y:S01]  /*1db0*/  @!P0 IMAD.IADD R34, R34, 0x1, -R11.reuse ;  /* 0x0000000122228824 */ /* 0x100fe200078e0a0b */
[----:B------:R-:W-:Y:S01]  /*1dc0*/  ISETP.GE.AND P0, PT, R37, RZ, PT ;  /* 0x000000ff2500720c */ /* 0x000fe20003f06270 */
[--C-:B------:R-:W-:Y:S01]  /*1dd0*/  @!P2 IMAD.IADD R68, R68, 0x1, -R11.reuse ;  /* 0x000000014444a824 */ /* 0x100fe200078e0a0b */
[----:B------:R-:W-:Y:S01]  /*1de0*/  ISETP.GE.AND P2, PT, R45, RZ, PT ;  /* 0x000000ff2d00720c */ /* 0x000fe20003f46270 */
[--C-:B------:R-:W-:Y:S01]  /*1df0*/  @!P3 IMAD.IADD R74, R74, 0x1, -R11.reuse ;  /* 0x000000014a4ab824 */ /* 0x100fe200078e0a0b */
[----:B------:R-:W-:Y:S01]  /*1e00*/  ISETP.GE.AND P3, PT, R47, RZ, PT ;  /* 0x000000ff2f00720c */ /* 0x000fe20003f66270 */
[--C-:B------:R-:W-:Y:S01]  /*1e10*/  @!P4 IMAD.IADD R72, R72, 0x1, -R11.reuse ;  /* 0x000000014848c824 */ /* 0x100fe200078e0a0b */
[----:B------:R-:W-:Y:S01]  /*1e20*/  ISETP.GE.AND P4, PT, R49, RZ, PT ;  /* 0x000000ff3100720c */ /* 0x000fe20003f86270 */
[----:B------:R-:W-:Y:S01]  /*1e30*/  @!P5 IMAD.IADD R36, R36, 0x1, -R11 ;  /* 0x000000012424d824 */ /* 0x000fe200078e0a0b */
[----:B------:R-:W-:Y:S01]  /*1e40*/  ISETP.GE.AND P5, PT, R35, RZ, PT ;  /* 0x000000ff2300720c */ /* 0x000fe20003fa6270 */
[C---:B------:R-:W-:Y:S01]  /*1e50*/  IMAD.SHL.U32 R31, R0.reuse, 0x40, RZ ;  /* 0x00000040001f7824 */ /* 0x040fe200078e00ff */
[----:B------:R-:W-:Y:S01]  /*1e60*/  SHF.R.S32.HI R12, RZ, 0x6, R0 ;  /* 0x00000006ff0c7819 */ /* 0x000fe20000011400 */
[C---:B------:R-:W-:Y:S01]  /*1e70*/  IMAD.SHL.U32 R11, R0.reuse, 0x2, RZ ;  /* 0x00000002000b7824 */ /* 0x040fe200078e00ff */
[----:B------:R-:W-:Y:S01]  /*1e80*/  LOP3.LUT R9, R9, 0x60, RZ, 0xc0, !PT ;  /* 0x0000006009097812 */ /* 0x000fe200078ec0ff */
[----:B------:R-:W-:Y:S01]  /*1e90*/  IMAD.SHL.U32 R40, R0, 0x8, RZ ;  /* 0x0000000800287824 */ /* 0x000fe200078e00ff */
[----:B------:R-:W-:Y:S01]  /*1ea0*/  SGXT R12, R12, 0x1 ;  /* 0x000000010c0c781a */ /* 0x000fe20000000200 */
[----:B------:R-:W-:Y:S01]  /*1eb0*/  IMAD.SHL.U32 R13, R0, 0x10, RZ ;  /* 0x00000010000d7824 */ /* 0x000fe200078e00ff */
[----:B------:R-:W-:Y:S01]  /*1ec0*/  LOP3.LUT R31, R31, 0x1c0, RZ, 0xc0, !PT ;  /* 0x000001c01f1f7812 */ /* 0x000fe200078ec0ff */
[----:B------:R-:W-:Y:S01]  /*1ed0*/  @!P1 IMAD.IADD R75, R75, 0x1, -R76 ;  /* 0x000000014b4b9824 */ /* 0x000fe200078e0a4c */
[----:B------:R-:W-:Y:S01]  /*1ee0*/  LOP3.LUT R38, R9, 0x90, R38, 0xf8, !PT ;  /* 0x0000009009267812 */ /* 0x000fe200078ef826 */
[----:B------:R-:W-:Y:S01]  /*1ef0*/  IMAD.MOV.U32 R78, RZ, RZ, R74 ;  /* 0x000000ffff4e7224 */ /* 0x000fe200078e004a */
[----:B------:R-:W-:Y:S01]  /*1f00*/  LOP3.LUT R12, R12, 0x90, RZ, 0xc0, !PT ;  /* 0x000000900c0c7812 */ /* 0x000fe200078ec0ff */
[----:B------:R-:W-:Y:S01]  /*1f10*/  IMAD R31, R4, 0x10, R31 ;  /* 0x00000010041f7824 */ /* 0x000fe200078e021f */
[--C-:B------:R-:W-:Y:S01]  /*1f20*/  LOP3.LUT R40, R40, 0x30, R11.reuse, 0x48, !PT ;  /* 0x0000003028287812 */ /* 0x100fe200078e480b */
[----:B------:R-:W-:Y:S01]  /*1f30*/  IMAD.MOV.U32 R66, RZ, RZ, R34 ;  /* 0x000000ffff427224 */ /* 0x000fe200078e0022 */
[--C-:B------:R-:W-:Y:S01]  /*1f40*/  LOP3.LUT R38, R38, 0x10, R11.reuse, 0x78, !PT ;  /* 0x0000001026267812 */ /* 0x100fe200078e780b */
[----:B------:R-:W-:Y:S01]  /*1f50*/  IMAD.MOV.U32 R74, RZ, RZ, R72 ;  /* 0x000000ffff4a7224 */ /* 0x000fe200078e0048 */
[----:B------:R-:W-:Y:S01]  /*1f60*/  LOP3.LUT R13, R13, 0x100, RZ, 0xc0, !PT ;  /* 0x000001000d0d7812 */ /* 0x000fe200078ec0ff */
[----:B------:R-:W-:Y:S01]  /*1f70*/  IMAD.MOV.U32 R76, RZ, RZ, R36 ;  /* 0x000000ffff4c7224 */ /* 0x000fe200078e0024 */
[----:B------:R-:W-:Y:S01]  /*1f80*/  LOP3.LUT R11, R12, 0x7e, R11, 0x78, !PT ;  /* 0x0000007e0c0b7812 */ /* 0x000fe200078e780b */
[----:B------:R-:W-:Y:S01]  /*1f90*/  IMAD.IADD R12, R40, 0x1, R31 ;  /* 0x00000001280c7824 */ /* 0x000fe200078e021f */
[----:B------:R-:W-:Y:S01]  /*1fa0*/  LOP3.LUT R31, RZ, c[0x0][0x17c], RZ, 0x33, !PT ;  /* 0x00005f00ff1f7a12 */ /* 0x000fe200078e33ff */
[----:B------:R-:W-:Y:S01]  /*1fb0*/  @!P0 IMAD.MOV R66, RZ, RZ, -R66 ;  /* 0x000000ffff428224 */ /* 0x000fe200078e0a42 */
[----:B------:R-:W-:Y:S01]  /*1fc0*/  ISETP.NE.AND P0, PT, RZ, c[0x0][0x17c], PT ;  /* 0x00005f00ff007a0c */ /* 0x000fe20003f05270 */
[----:B------:R-:W-:Y:S01]  /*1fd0*/  @!P2 IMAD.MOV R68, RZ, RZ, -R68 ;  /* 0x000000ffff44a224 */ /* 0x000fe200078e0a44 */
[----:B------:R-:W-:Y:S01]  /*1fe0*/  ISETP.GE.AND P1, PT, R2, RZ, PT ;  /* 0x000000ff0200720c */ /* 0x000fe20003f26270 */
[----:B------:R-:W-:Y:S01]  /*1ff0*/  @!P3 IMAD.MOV R70, RZ, RZ, -R70 ;  /* 0x000000ffff46b224 */ /* 0x000fe200078e0a46 */
[C---:B------:R-:W-:Y:S01]  /*2000*/  SEL R33, R31.reuse, R14, !P0 ;  /* 0x0000000e1f217207 */ /* 0x040fe20004000000 */
[----:B------:R-:W-:Y:S01]  /*2010*/  @!P4 IMAD.MOV R74, RZ, RZ, -R74 ;  /* 0x000000ffff4ac224 */ /* 0x000fe200078e0a4a */
[C---:B------:R-:W-:Y:S01]  /*2020*/  SEL R15, R31.reuse, R15, !P0 ;  /* 0x0000000f1f0f7207 */ /* 0x040fe20004000000 */
[----:B------:R-:W-:Y:S01]  /*2030*/  @!P5 IMAD.MOV R76, RZ, RZ, -R76 ;  /* 0x000000ffff4cd224 */ /* 0x000fe200078e0a4c */
[C---:B------:R-:W-:Y:S01]  /*2040*/  SEL R34, R31.reuse, R16, !P0 ;  /* 0x000000101f227207 */ /* 0x040fe20004000000 */
[----:B------:R-:W-:Y:S01]  /*2050*/  @!P6 IMAD.MOV R78, RZ, RZ, -R78 ;  /* 0x000000ffff4ee224 */ /* 0x000fe200078e0a4e */
[----:B------:R-:W-:Y:S01]  /*2060*/  SEL R35, R31, R17, !P0 ;  /* 0x000000111f237207 */ /* 0x000fe20004000000 */
[----:B------:R-:W-:Y:S01]  /*2070*/  IMAD.IADD R13, R13, 0x1, R38 ;  /* 0x000000010d0d7824 */ /* 0x000fe200078e0226 */
[----:B------:R-:W-:Y:S01]  /*2080*/  SEL R36, R31, R19, !P0 ;  /* 0x000000131f247207 */ /* 0x000fe20004000000 */
[----:B------:R-:W-:Y:S01]  /*2090*/  IMAD R33, R33, c[0x0][0x190], RZ ;  /* 0x0000640021217a24 */ /* 0x000fe200078e02ff */
[----:B------:R-:W-:Y:S01]  /*20a0*/  SEL R37, R31, R18, !P0 ;  /* 0x000000121f257207 */ /* 0x000fe20004000000 */
[----:B------:R-:W-:Y:S01]  /*20b0*/  IMAD R15, R15, c[0x0][0x190], RZ ;  /* 0x000064000f0f7a24 */ /* 0x000fe200078e02ff */
[C---:B------:R-:W-:Y:S01]  /*20c0*/  SEL R38, R31.reuse, R20, !P0 ;  /* 0x000000141f267207 */ /* 0x040fe20004000000 */
        /* <DEDUP_REMOVED lines=20> */
[----:B------:R-:W-:Y:S01]  /*2210*/  @!P1 IMAD.MOV R75, RZ, RZ, -R75 ;  /* 0x000000ffff4b9224 */ /* 0x000fe200078e0a4b */
[C---:B------:R-:W-:Y:S01]  /*2220*/  SEL R50, R31.reuse, R44, !P0 ;  /* 0x0000002c1f327207 */ /* 0x040fe20004000000 */
        /* <DEDUP_REMOVED lines=23> */
[C---:B------:R-:W-:Y:S01]  /*23a0*/  SEL R74, R31.reuse, R74, !P0 ;  /* 0x0000004a1f4a7207 */ /* 0x040fe20004000000 */
[----:B------:R-:W-:Y:S01]  /*23b0*/  IMAD R101, R72, c[0x0][0x190], RZ ;  /* 0x0000640048657a24 */ /* 0x000fe200078e02ff */
[----:B------:R-:W-:Y:S01]  /*23c0*/  SEL R76, R31, R76, !P0 ;  /* 0x0000004c1f4c7207 */ /* 0x000fe20004000000 */
[----:B------:R-:W-:Y:S01]  /*23d0*/  IMAD R95, R73, c[0x0][0x190], RZ ;  /* 0x00006400495f7a24 */ /* 0x000fe200078e02ff */
[----:B------:R-:W-:Y:S01]  /*23e0*/  SEL R31, R31, R78, !P0 ;  /* 0x0000004e1f1f7207 */ /* 0x000fe20004000000 */
[----:B------:R-:W-:Y:S01]  /*23f0*/  IMAD R85, R74, c[0x0][0x190], RZ ;  /* 0x000064004a557a24 */ /* 0x000fe200078e02ff */
[----:B------:R-:W-:Y:S01]  /*2400*/  ISETP.NE.AND P0, PT, RZ, c[0x0][0x178], PT ;  /* 0x00005e00ff007a0c */ /* 0x000fe20003f05270 */
[----:B------:R-:W-:Y:S01]  /*2410*/  IMAD R103, R76, c[0x0][0x190], RZ ;  /* 0x000064004c677a24 */ /* 0x000fe200078e02ff */
[----:B------:R-:W-:Y:S01]  /*2420*/  LEA R20, P4, R24, c[0x0][0x160], 0x1 ;  /* 0x0000580018147a11 */ /* 0x000fe200078808ff */
[----:B------:R-:W-:Y:S01]  /*2430*/  IMAD R99, R31, c[0x0][0x190], RZ ;  /* 0x000064001f637a24 */ /* 0x000fe200078e02ff */
[----:B------:R-:W-:Y:S01]  /*2440*/  LEA R18, P2, R22, c[0x0][0x160], 0x1 ;  /* 0x0000580016127a11 */ /* 0x000fe200078408ff */
[----:B------:R-:W-:Y:S01]  /*2450*/  IMAD R54, R54, c[0x0][0x190], RZ ;  /* 0x0000640036367a24 */ /* 0x000fe200078e02ff */
[----:B------:R-:W-:Y:S01]  /*2460*/  LEA.HI.X.SX32 R24, R24, c[0x0][0x164], 0x1, P4 ;  /* 0x0000590018187a11 */ /* 0x000fe200020f0eff */
[----:B------:R-:W-:Y:S01]  /*2470*/  IMAD R56, R56, c[0x0][0x190], RZ ;  /* 0x0000640038387a24 */ /* 0x000fe200078e02ff */
[----:B------:R-:W-:Y:S01]  /*2480*/  LEA R19, P3, R23, c[0x0][0x160], 0x1 ;  /* 0x0000580017137a11 */ /* 0x000fe200078608ff */
[----:B------:R-:W-:Y:S01]  /*2490*/  IMAD R58, R58, c[0x0][0x190], RZ ;  /* 0x000064003a3a7a24 */ /* 0x000fe200078e02ff */
[----:B------:R-:W-:Y:S01]  /*24a0*/  LEA R21, P5, R25, c[0x0][0x160], 0x1 ;  /* 0x0000580019157a11 */ /* 0x000fe200078a08ff */
[----:B------:R-:W-:Y:S01]  /*24b0*/  IMAD R53, R53, c[0x0][0x190], RZ ;  /* 0x0000640035357a24 */ /* 0x000fe200078e02ff */
[----:B------:R-:W-:Y:S01]  /*24c0*/  LEA R74, P4, R33, c[0x0][0x168], 0x1 ;  /* 0x00005a00214a7a11 */ /* 0x000fe200078808ff */
[----:B------:R-:W-:Y:S01]  /*24d0*/  IMAD R55, R55, c[0x0][0x190], RZ ;  /* 0x0000640037377a24 */ /* 0x000fe200078e02ff */
[----:B------:R-:W-:Y:S01]  /*24e0*/  @!P0 LOP3.LUT R75, RZ, c[0x0][0x178], RZ, 0x33, !PT ;  /* 0x00005e00ff4b8a12 */ /* 0x000fe200078e33ff */
[----:B------:R-:W-:Y:S01]  /*24f0*/  IMAD R57, R57, c[0x0][0x190], RZ ;  /* 0x0000640039397a24 */ /* 0x000fe200078e02ff */
[----:B------:R-:W-:Y:S01]  /*2500*/  LEA.HI.X.SX32 R22, R22, c[0x0][0x164], 0x1, P2 ;  /* 0x0000590016167a11 */ /* 0x000fe200010f0eff */
[----:B------:R-:W-:Y:S01]  /*2510*/  IMAD R59, R59, c[0x0][0x190], RZ ;  /* 0x000064003b3b7a24 */ /* 0x000fe200078e02ff */
[----:B------:R-:W-:Y:S01]  /*2520*/  LEA.HI.X.SX32 R23, R23, c[0x0][0x164], 0x1, P3 ;  /* 0x0000590017177a11 */ /* 0x000fe200018f0eff */
[----:B------:R-:W-:Y:S01]  /*2530*/  IMAD R96, R75, c[0x0][0x184], RZ ;  /* 0x000061004b607a24 */ /* 0x000fe200078e02ff */
[----:B------:R-:W-:Y:S01]  /*2540*/  LEA.HI.X.SX32 R25, R25, c[0x0][0x164], 0x1, P5 ;  /* 0x0000590019197a11 */ /* 0x000fe200028f0eff */
[----:B------:R-:W-:Y:S01]  /*2550*/  IMAD.MOV.U32 R16, RZ, RZ, c[0x0][0x18c] ;  /* 0x00006300ff107624 */ /* 0x000fe200078e00ff */
[----:B------:R-:W-:Y:S01]  /*2560*/  LEA R76, P6, R15, c[0x0][0x168], 0x1 ;  /* 0x00005a000f4c7a11 */ /* 0x000fe200078c08ff */
[----:B------:R-:W-:Y:S01]  /*2570*/  IMAD.MOV.U32 R17, RZ, RZ, c[0x0][0x188] ;  /* 0x00006200ff117624 */ /* 0x000fe200078e00ff */
[----:B------:R-:W-:Y:S01]  /*2580*/  LEA.HI.X.SX32 R31, R33, c[0x0][0x16c], 0x1, P4 ;  /* 0x00005b00211f7a11 */ /* 0x000fe200020f0eff */
[----:B------:R-:W-:Y:S01]  /*2590*/  IMAD R14, R5, c[0x0][0x18c], RZ ;  /* 0x00006300050e7a24 */ /* 0x000fe200078e02ff */
[----:B------:R-:W-:Y:S01]  /*25a0*/  LEA R30, P3, R34, c[0x0][0x168], 0x1 ;  /* 0x00005a00221e7a11 */ /* 0x000fe200078608ff */
[----:B------:R-:W-:Y:S01]  /*25b0*/  CS2R R68, SRZ ;  /* 0x0000000000447805 */ /* 0x000fe2000001ff00 */
        /* <DEDUP_REMOVED lines=10> */
[----:B------:R-:W-:Y:S01]  /*2660*/  LEA.HI.X.SX32 R73, R15, c[0x0][0x16c], 0x1, P6 ;  /* 0x00005b000f497a11 */ /* 0x000fe200030f0eff */
[----:B------:R-:W-:Y:S01]  /*2670*/  CS2R R44, SRZ ;  /* 0x00000000002c7805 */ /* 0x000fe2000001ff00 */
[----:B------:R-:W-:Y:S01]  /*2680*/  LEA.HI.X.SX32 R15, R34, c[0x0][0x16c], 0x1, P3 ;  /* 0x00005b00220f7a11 */ /* 0x000fe200018f0eff */
[----:B------:R-:W-:Y:S01]  /*2690*/  CS2R R46, SRZ ;  /* 0x00000000002e7805 */ /* 0x000fe2000001ff00 */
[----:B------:R-:W-:Y:S01]  /*26a0*/  LEA.HI.X.SX32 R27, R35, c[0x0][0x16c], 0x1, P1 ;  /* 0x00005b00231b7a11 */ /* 0x000fe200008f0eff */
[----:B------:R-:W-:Y:S01]  /*26b0*/  IMAD.SHL.U32 R16, R16, 0x20, RZ ;  /* 0x0000002010107824 */ /* 0x000fe200078e00ff */
[----:B------:R-:W-:Y:S01]  /*26c0*/  LEA.HI.X.SX32 R29, R36, c[0x0][0x16c], 0x1, P0 ;  /* 0x00005b00241d7a11 */ /* 0x000fe200000f0eff */
[----:B------:R-:W-:Y:S01]  /*26d0*/  IMAD.SHL.U32 R17, R17, 0x20, RZ ;  /* 0x0000002011117824 */ /* 0x000fe200078e00ff */
[----:B------:R-:W-:Y:S01]  /*26e0*/  LEA.HI.X.SX32 R75, R37, c[0x0][0x16c], 0x1, P2 ;  /* 0x00005b00254b7a11 */ /* 0x000fe200010f0eff */
[----:B------:R-:W-:Y:S01]  /*26f0*/  IMAD.WIDE R96, R96, 0x2, RZ ;  /* 0x0000000260607825 */ /* 0x000fe200078e02ff */
[----:B------:R-:W-:-:S02]  /*2700*/  LEA.HI.X.SX32 R41, R38, c[0x0][0x16c], 0x1, P5 ;  /* 0x00005b0026297a11 */ /* 0x000fc400028f0eff */
[----:B------:R-:W-:Y:S02]  /*2710*/  LEA.HI.X.SX32 R77, R39, c[0x0][0x16c], 0x1, P4 ;  /* 0x00005b00274d7a11 */ /* 0x000fe400020f0eff */
[----:B------:R-:W-:Y:S02]  /*2720*/  LEA R126, P3, R127, c[0x0][0x168], 0x1 ;  /* 0x00005a007f7e7a11 */ /* 0x000fe400078608ff */
[----:B------:R-:W-:Y:S02]  /*2730*/  LEA R122, P1, R123, c[0x0][0x168], 0x1 ;  /* 0x00005a007b7a7a11 */ /* 0x000fe400078208ff */
[----:B------:R-:W-:Y:S02]  /*2740*/  LEA R124, P0, R42, c[0x0][0x168], 0x1 ;  /* 0x00005a002a7c7a11 */ /* 0x000fe400078008ff */
[----:B------:R-:W-:Y:S02]  /*2750*/  LEA R120, P2, R43, c[0x0][0x168], 0x1 ;  /* 0x00005a002b787a11 */ /* 0x000fe400078408ff */
[----:B------:R-:W-:-:S02]  /*2760*/  LEA R116, P5, R48, c[0x0][0x168], 0x1 ;  /* 0x00005a0030747a11 */ /* 0x000fc400078a08ff */
[----:B------:R-:W-:Y:S02]  /*2770*/  LEA R118, P4, R119, c[0x0][0x168], 0x1 ;  /* 0x00005a0077767a11 */ /* 0x000fe400078808ff */
[----:B------:R-:W-:Y:S02]  /*2780*/  LEA.HI.X.SX32 R127, R127, c[0x0][0x16c], 0x1, P3 ;  /* 0x00005b007f7f7a11 */ /* 0x000fe400018f0eff */
[----:B------:R-:W-:Y:S02]  /*2790*/  LEA.HI.X.SX32 R123, R123, c[0x0][0x16c], 0x1, P1 ;  /* 0x00005b007b7b7a11 */ /* 0x000fe400008f0eff */
[----:B------:R-:W-:Y:S02]  /*27a0*/  LEA.HI.X.SX32 R125, R42, c[0x0][0x16c], 0x1, P0 ;  /* 0x00005b002a7d7a11 */ /* 0x000fe400000f0eff */
[----:B------:R-:W-:Y:S02]  /*27b0*/  LEA.HI.X.SX32 R121, R43, c[0x0][0x16c], 0x1, P2 ;  /* 0x00005b002b797a11 */ /* 0x000fe400010f0eff */
        /* <DEDUP_REMOVED lines=32> */
[----:B------:R-:W-:Y:S02]  /*29c0*/  SHF.R.S32.HI R28, RZ, 0x5, R32 ;  /* 0x00000005ff1c7819 */ /* 0x000fe40000011420 */
[----:B------:R-:W-:Y:S02]  /*29d0*/  LOP3.LUT R26, R11, 0x20, RZ, 0x3c, !PT ;  /* 0x000000200b1a7812 */ /* 0x000fe400078e3cff */
[----:B------:R-:W-:Y:S02]  /*29e0*/  LEA.HI.X.SX32 R89, R59, c[0x0][0x16c], 0x1, P3 ;  /* 0x00005b003b597a11 */ /* 0x000fe400018f0eff */
[----:B------:R-:W-:Y:S02]  /*29f0*/  LEA.HI.X.SX32 R101, R101, c[0x0][0x16c], 0x1, P1 ;  /* 0x00005b0065657a11 */ /* 0x000fe400008f0eff */
[----:B------:R-:W-:-:S02]  /*2a00*/  LEA.HI.X.SX32 R95, R95, c[0x0][0x16c], 0x1, P0 ;  /* 0x00005b005f5f7a11 */ /* 0x000fc400000f0eff */
[----:B------:R-:W-:Y:S02]  /*2a10*/  LEA.HI.X.SX32 R85, R85, c[0x0][0x16c], 0x1, P2 ;  /* 0x00005b0055557a11 */ /* 0x000fe400010f0eff */
[----:B------:R-:W-:Y:S02]  /*2a20*/  LEA.HI.X.SX32 R103, R103, c[0x0][0x16c], 0x1, P5 ;  /* 0x00005b0067677a11 */ /* 0x000fe400028f0eff */
[----:B------:R-:W-:Y:S02]  /*2a30*/  LEA.HI.X.SX32 R99, R99, c[0x0][0x16c], 0x1, P4 ;  /* 0x00005b0063637a11 */ /* 0x000fe400020f0eff */
.L_x_2:
[----:B------:R-:W-:Y:S02]  /*2a40*/  ISETP.GE.AND P0, PT, R3, UR4, PT ;  /* 0x0000000403007c0c */ /* 0x000fe4000bf06270 */
[----:B------:R-:W-:Y:S02]  /*2a50*/  IADD3 R38, P1, R96, R21, RZ ;  /* 0x0000001560267210 */ /* 0x000fe40007f3e0ff */
[----:B------:R-:W-:Y:S02]  /*2a60*/  PRMT R58, RZ, 0x7610, R58 ;  /* 0x00007610ff3a7816 */ /* 0x000fe4000000003a */
[----:B------:R-:W-:Y:S01]  /*2a70*/  ISETP.GE.AND P3, PT, R6, UR4, PT ;  /* 0x0000000406007c0c */ /* 0x000fe2000bf66270 */
[----:B------:R-:W-:Y:S01]  /*2a80*/  IMAD.X R39, R97, 0x1, R25, P1 ;  /* 0x0000000161277824 */ /* 0x000fe200008e0619 */
[----:B------:R-:W-:-:S02]  /*2a90*/  ISETP.GE.AND P4, PT, R7, UR4, PT ;  /* 0x0000000407007c0c */ /* 0x000fc4000bf86270 */
[----:B------:R-:W-:Y:S02]  /*2aa0*/  ISETP.GE.AND P5, PT, R8, UR4, PT ;  /* 0x0000000408007c0c */ /* 0x000fe4000bfa6270 */
[C---:B------:R-:W-:Y:S01]  /*2ab0*/  IADD3 R36, P2, R96.reuse, R20, RZ ;  /* 0x0000001460247210 */ /* 0x040fe20007f5e0ff */
[----:B------:R0:W2:Y:S01]  /*2ac0*/  @!P0 LDG.E.U16 R58, [R38.64] ;  /* 0x00000006263a8981 */ /* 0x0000a2000c1e1500 */
[C---:B------:R-:W-:Y:S02]  /*2ad0*/  IADD3 R34, P1, R96.reuse, R19, RZ ;  /* 0x0000001360227210 */ /* 0x040fe40007f3e0ff */
[----:B------:R-:W-:Y:S01]  /*2ae0*/  IADD3 R32, P0, R96, R18, RZ ;  /* 0x0000001260207210 */ /* 0x000fe20007f1e0ff */
[C---:B------:R-:W-:Y:S01]  /*2af0*/  IMAD.X R37, R97.reuse, 0x1, R24, P2 ;  /* 0x0000000161257824 */ /* 0x040fe200010e0618 */
[----:B------:R-:W-:Y:S01]  /*2b00*/  PRMT R134, RZ, 0x7610, R134 ;  /* 0x00007610ff867816 */ /* 0x000fe20000000086 */
[C---:B------:R-:W-:Y:S01]  /*2b10*/  IMAD.X R35, R97.reuse, 0x1, R23, P1 ;  /* 0x0000000161237824 */ /* 0x040fe200008e0617 */
[----:B------:R-:W-:Y:S01]  /*2b20*/  PRMT R136, RZ, 0x7610, R136 ;  /* 0x00007610ff887816 */ /* 0x000fe20000000088 */
[----:B------:R-:W-:Y:S01]  /*2b30*/  IMAD.X R33, R97, 0x1, R22, P0 ;  /* 0x0000000161217824 */ /* 0x000fe200000e0616 */
[----:B------:R-:W-:-:S02]  /*2b40*/  PRMT R56, RZ, 0x7610, R56 ;  /* 0x00007610ff387816 */ /* 0x000fc40000000038 */
[----:B------:R1:W3:Y:S04]  /*2b50*/  @!P3 LDG.E.U16 R134, [R36.64] ;  /* 0x000000062486b981 */ /* 0x0002e8000c1e1500 */
[----:B------:R4:W5:Y:S04]  /*2b60*/  @!P4 LDG.E.U16 R136, [R34.64] ;  /* 0x000000062288c981 */ /* 0x000968000c1e1500 */
[----:B------:R4:W5:Y:S01]  /*2b70*/  @!P5 LDG.E.U16 R56, [R32.64] ;  /* 0x000000062038d981 */ /* 0x000962000c1e1500 */
[----:B------:R-:W-:Y:S01]  /*2b80*/  ISETP.GE.AND P0, PT, R5, UR4, PT ;  /* 0x0000000405007c0c */ /* 0x000fe2000bf06270 */
[C---:B-1----:R-:W-:Y:S01]  /*2b90*/  IMAD.WIDE R36, R14.reuse, 0x2, R84 ;  /* 0x000000020e247825 */ /* 0x042fe200078e0254 */
[----:B------:R-:W-:Y:S01]  /*2ba0*/  PRMT R52, RZ, 0x7610, R52 ;  /* 0x00007610ff347816 */ /* 0x000fe20000000034 */
[----:B------:R-:W-:Y:S01]  /*2bb0*/  BAR.SYNC.DEFER_BLOCKING 0x0 ;  /* 0x0000000000007b1d */ /* 0x000fe20000010000 */
[----:B------:R-:W-:Y:S01]  /*2bc0*/  PRMT R133, RZ, 0x7610, R133 ;  /* 0x00007610ff857816 */ /* 0x000fe20000000085 */
[----:B0-----:R-:W-:Y:S01]  /*2bd0*/  IMAD.WIDE R38, R14, 0x2, R94 ;  /* 0x000000020e267825 */ /* 0x001fe200078e025e */
[----:B------:R-:W-:-:S02]  /*2be0*/  PRMT R54, RZ, 0x7610, R54 ;  /* 0x00007610ff367816 */ /* 0x000fc40000000036 */
[----:B------:R-:W-:Y:S01]  /*2bf0*/  PRMT R135, RZ, 0x7610, R135 ;  /* 0x00007610ff877816 */ /* 0x000fe20000000087 */
[C---:B----4-:R-:W-:Y:S01]  /*2c00*/  IMAD.WIDE R32, R14.reuse, 0x2, R98 ;  /* 0x000000020e207825 */ /* 0x050fe200078e0262 */
[----:B------:R-:W-:Y:S02]  /*2c10*/  PRMT R59, RZ, 0x7610, R59 ;  /* 0x00007610ff3b7816 */ /* 0x000fe4000000003b */
[----:B------:R-:W-:Y:S01]  /*2c20*/  PRMT R144, RZ, 0x7610, R144 ;  /* 0x00007610ff907816 */ /* 0x000fe20000000090 */
[C---:B------:R-:W-:Y:S01]  /*2c30*/  IMAD.WIDE R34, R14.reuse, 0x2, R102 ;  /* 0x000000020e227825 */ /* 0x040fe200078e0266 */
[----:B------:R-:W-:Y:S02]  /*2c40*/  PRMT R148, RZ, 0x7610, R148 ;  /* 0x00007610ff947816 */ /* 0x000fe40000000094 */
[----:B------:R-:W-:Y:S01]  /*2c50*/  PRMT R129, RZ, 0x7610, R129 ;  /* 0x00007610ff817816 */ /* 0x000fe20000000081 */
[----:B------:R-:W-:Y:S01]  /*2c60*/  IMAD.WIDE R42, R14, 0x2, R100 ;  /* 0x000000020e2a7825 */ /* 0x000fe200078e0264 */
[----:B------:R-:W-:-:S02]  /*2c70*/  PRMT R146, RZ, 0x7610, R146 ;  /* 0x00007610ff927816 */ /* 0x000fc40000000092 */
[----:B------:R-:W-:Y:S01]  /*2c80*/  PRMT R140, RZ, 0x7610, R140 ;  /* 0x00007610ff8c7816 */ /* 0x000fe2000000008c */
[----:B------:R0:W4:Y:S04]  /*2c90*/  @!P0 LDG.E.U16 R52, [R36.64] ;  /* 0x0000000624348981 */ /* 0x000128000c1e1500 */
[----:B------:R1:W4:Y:S01]  /*2ca0*/  @!P0 LDG.E.U16 R133, [R38.64] ;  /* 0x0000000626858981 */ /* 0x000322000c1e1500 */
[----:B------:R-:W-:-:S03]  /*2cb0*/  PRMT R53, RZ, 0x7610, R53 ;  /* 0x00007610ff357816 */ /* 0x000fc60000000035 */
[----:B------:R1:W4:Y:S01]  /*2cc0*/  @!P0 LDG.E.U16 R54, [R32.64] ;  /* 0x0000000620368981 */ /* 0x000322000c1e1500 */
[----:B0-----:R-:W-:-:S03]  /*2cd0*/  IMAD.WIDE R36, R14, 0x2, R106 ;  /* 0x000000020e247825 */ /* 0x001fc600078e026a */
[----:B------:R0:W4:Y:S01]  /*2ce0*/  @!P0 LDG.E.U16 R135, [R34.64] ;  /* 0x0000000622878981 */ /* 0x000122000c1e1500 */
[----:B-1----:R-:W-:-:S03]  /*2cf0*/  IMAD.WIDE R38, R14, 0x2, R82 ;  /* 0x000000020e267825 */ /* 0x002fc600078e0252 */
[----:B------:R1:W4:Y:S01]  /*2d00*/  @!P0 LDG.E.U16 R59, [R36.64] ;  /* 0x00000006243b8981 */ /* 0x000322000c1e1500 */
[----:B------:R-:W-:-:S03]  /*2d10*/  IMAD.WIDE R32, R14, 0x2, R88 ;  /* 0x000000020e207825 */ /* 0x000fc600078e0258 */
[----:B------:R1:W4:Y:S01]  /*2d20*/  @!P0 LDG.E.U16 R144, [R38.64] ;  /* 0x0000000626908981 */ /* 0x000322000c1e1500 */
[C---:B0-----:R-:W-:Y:S01]  /*2d30*/  IMAD.WIDE R34, R14.reuse, 0x2, R90 ;  /* 0x000000020e227825 */ /* 0x041fe200078e025a */
[----:B------:R-:W-:Y:S02]  /*2d40*/  PRMT R57, RZ, 0x7610, R57 ;  /* 0x00007610ff397816 */ /* 0x000fe40000000039 */
[----:B------:R0:W4:Y:S01]  /*2d50*/  @!P0 LDG.E.U16 R148, [R42.64] ;  /* 0x000000062a948981 */ /* 0x000122000c1e1500 */
[C---:B-1----:R-:W-:Y:S01]  /*2d60*/  IMAD.WIDE R36, R14.reuse, 0x2, R92 ;  /* 0x000000020e247825 */ /* 0x042fe200078e025c */
[----:B------:R-:W-:Y:S02]  /*2d70*/  PRMT R142, RZ, 0x7610, R142 ;  /* 0x00007610ff8e7816 */ /* 0x000fe4000000008e */
[----:B------:R1:W4:Y:S01]  /*2d80*/  @!P0 LDG.E.U16 R129, [R32.64] ;  /* 0x0000000620818981 */ /* 0x000322000c1e1500 */
[----:B------:R-:W-:Y:S01]  /*2d90*/  IMAD.WIDE R38, R14, 0x2, R108 ;  /* 0x000000020e267825 */ /* 0x000fe200078e026c */
[----:B------:R-:W-:-:S02]  /*2da0*/  PRMT R55, RZ, 0x7610, R55 ;  /* 0x00007610ff377816 */ /* 0x000fc40000000037 */
[----:B------:R1:W4:Y:S01]  /*2db0*/  @!P0 LDG.E.U16 R146, [R34.64] ;  /* 0x0000000622928981 */ /* 0x000322000c1e1500 */
[----:B------:R-:W-:Y:S01]  /*2dc0*/  PRMT R139, RZ, 0x7610, R139 ;  /* 0x00007610ff8b7816 */ /* 0x000fe2000000008b */
[C---:B0-----:R-:W-:Y:S01]  /*2dd0*/  IMAD.WIDE R42, R14.reuse, 0x2, R86 ;  /* 0x000000020e2a7825 */ /* 0x041fe200078e0256 */
[----:B------:R-:W-:Y:S01]  /*2de0*/  PRMT R152, RZ, 0x7610, R152 ;  /* 0x00007610ff987816 */ /* 0x000fe20000000098 */
[----:B------:R0:W4:Y:S02]  /*2df0*/  @!P0 LDG.E.U16 R140, [R36.64] ;  /* 0x00000006248c8981 */ /* 0x000124000c1e1500 */
[C---:B-1----:R-:W-:Y:S02]  /*2e00*/  IMAD.WIDE R32, R14.reuse, 0x2, R104 ;  /* 0x000000020e207825 */ /* 0x042fe400078e0268 */
[----:B------:R1:W4:Y:S02]  /*2e10*/  @!P0 LDG.E.U16 R53, [R38.64] ;  /* 0x0000000626358981 */ /* 0x000324000c1e1500 */
[C---:B------:R-:W-:Y:S01]  /*2e20*/  IMAD.WIDE R34, R14.reuse, 0x2, R78 ;  /* 0x000000020e227825 */ /* 0x040fe200078e024e */
[----:B------:R-:W-:Y:S01]  /*2e30*/  PRMT R138, RZ, 0x7610, R138 ;  /* 0x00007610ff8a7816 */ /* 0x000fe2000000008a */
[----:B------:R1:W4:Y:S02]  /*2e40*/  @!P0 LDG.E.U16 R57, [R42.64] ;  /* 0x000000062a398981 */ /* 0x000324000c1e1500 */
[C---:B0-----:R-:W-:Y:S01]  /*2e50*/  IMAD.WIDE R36, R14.reuse, 0x2, R110 ;  /* 0x000000020e247825 */ /* 0x041fe200078e026e */
[----:B------:R-:W-:Y:S01]  /*2e60*/  PRMT R141, RZ, 0x7610, R141 ;  /* 0x00007610ff8d7816 */ /* 0x000fe2000000008d */
[----:B------:R0:W4:Y:S02]  /*2e70*/  @!P0 LDG.E.U16 R142, [R32.64] ;  /* 0x00000006208e8981 */ /* 0x000124000c1e1500 */
[----:B-1----:R-:W-:Y:S01]  /*2e80*/  IMAD.WIDE R38, R14, 0x2, R118 ;  /* 0x000000020e267825 */ /* 0x002fe200078e0276 */
[----:B------:R-:W-:Y:S01]  /*2e90*/  PRMT R154, RZ, 0x7610, R154 ;  /* 0x00007610ff9a7816 */ /* 0x000fe2000000009a */
[----:B------:R1:W4:Y:S02]  /*2ea0*/  @!P0 LDG.E.U16 R55, [R34.64] ;  /* 0x0000000622378981 */ /* 0x000324000c1e1500 */
[----:B------:R-:W-:-:S02]  /*2eb0*/  IMAD.MOV.U32 R48, RZ, RZ, R132 ;  /* 0x000000ffff307224 */ /* 0x000fc400078e0084 */
[----:B------:R-:W-:Y:S01]  /*2ec0*/  IMAD.MOV.U32 R49, RZ, RZ, R77 ;  /* 0x000000ffff317224 */ /* 0x000fe200078e004d */
[----:B------:R1:W4:Y:S01]  /*2ed0*/  @!P0 LDG.E.U16 R139, [R36.64] ;  /* 0x00000006248b8981 */ /* 0x000322000c1e1500 */
[C---:B------:R-:W-:Y:S01]  /*2ee0*/  IMAD.WIDE R42, R14.reuse, 0x2, R80 ;  /* 0x000000020e2a7825 */ /* 0x040fe200078e0250 */
[----:B------:R-:W-:Y:S02]  /*2ef0*/  PRMT R160, RZ, 0x7610, R160 ;  /* 0x00007610ffa07816 */ /* 0x000fe400000000a0 */
[----:B------:R1:W4:Y:S01]  /*2f00*/  @!P0 LDG.E.U16 R152, [R38.64] ;  /* 0x0000000626988981 */ /* 0x000322000c1e1500 */
[----:B------:R-:W-:Y:S01]  /*2f10*/  PRMT R158, RZ, 0x7610, R158 ;  /* 0x00007610ff9e7816 */ /* 0x000fe2000000009e */
[C---:B0-----:R-:W-:Y:S01]  /*2f20*/  IMAD.WIDE R32, R14.reuse, 0x2, R112 ;  /* 0x000000020e207825 */ /* 0x041fe200078e0270 */
[----:B------:R-:W-:Y:S01]  /*2f30*/  PRMT R137, RZ, 0x7610, R137 ;  /* 0x00007610ff897816 */ /* 0x000fe20000000089 */
[----:B------:R0:W4:Y:S02]  /*2f40*/  @!P0 LDG.E.U16 R138, [R42.64] ;  /* 0x000000062a8a8981 */ /* 0x000124000c1e1500 */
[C---:B-1----:R-:W-:Y:S01]  /*2f50*/  IMAD.WIDE R34, R14.reuse, 0x2, R114 ;  /* 0x000000020e227825 */ /* 0x042fe200078e0272 */
[----:B------:R-:W-:Y:S01]  /*2f60*/  PRMT R162, RZ, 0x7610, R162 ;  /* 0x00007610ffa27816 */ /* 0x000fe200000000a2 */
[----:B------:R1:W4:Y:S02]  /*2f70*/  @!P0 LDG.E.U16 R141, [R32.64] ;  /* 0x00000006208d8981 */ /* 0x000324000c1e1500 */
[C---:B------:R-:W-:Y:S01]  /*2f80*/  IMAD.WIDE R36, R14.reuse, 0x2, R122 ;  /* 0x000000020e247825 */ /* 0x040fe200078e027a */
[----:B------:R-:W-:Y:S01]  /*2f90*/  PRMT R143, RZ, 0x7610, R143 ;  /* 0x00007610ff8f7816 */ /* 0x000fe2000000008f */
[----:B------:R0:W4:Y:S02]  /*2fa0*/  @!P0 LDG.E.U16 R154, [R34.64] ;  /* 0x00000006229a8981 */ /* 0x000124000c1e1500 */
[----:B------:R-:W-:Y:S01]  /*2fb0*/  IMAD.WIDE R38, R14, 0x2, R48 ;  /* 0x000000020e267825 */ /* 0x000fe200078e0230 */
[----:B------:R-:W-:Y:S01]  /*2fc0*/  PRMT R164, RZ, 0x7610, R164 ;  /* 0x00007610ffa47816 */ /* 0x000fe200000000a4 */
[----:B------:R1:W4:Y:S02]  /*2fd0*/  @!P0 LDG.E.U16 R160, [R36.64] ;  /* 0x0000000624a08981 */ /* 0x000324000c1e1500 */
[----:B------:R-:W-:-:S02]  /*2fe0*/  IMAD.MOV.U32 R77, RZ, RZ, R73 ;  /* 0x000000ffff4d7224 */ /* 0x000fc400078e0049 */
[--C-:B------:R-:W-:Y:S01]  /*2ff0*/  IMAD.MOV.U32 R150, RZ, RZ, R128.reuse ;  /* 0x000000ffff967224 */ /* 0x100fe200078e0080 */
[----:B------:R1:W4:Y:S01]  /*3000*/  @!P0 LDG.E.U16 R158, [R38.64] ;  /* 0x00000006269e8981 */ /* 0x000322000c1e1500 */
[----:B------:R-:W-:Y:S01]  /*3010*/  IMAD.MOV.U32 R151, RZ, RZ, R27 ;  /* 0x000000ffff977224 */ /* 0x000fe200078e001b */
[----:B------:R-:W-:Y:S01]  /*3020*/  PRMT R128, RZ, 0x7610, R128 ;  /* 0x00007610ff807816 */ /* 0x000fe20000000080 */
[----:B0-----:R-:W-:-:S04]  /*3030*/  IMAD.WIDE R42, R14, 0x2, R116 ;  /* 0x000000020e2a7825 */ /* 0x001fc800078e0274 */
[----:B------:R-:W-:Y:S01]  /*3040*/  IMAD.MOV.U32 R131, RZ, RZ, R75 ;  /* 0x000000ffff837224 */ /* 0x000fe200078e004b */
[----:B------:R0:W4:Y:S01]  /*3050*/  @!P0 LDG.E.U16 R137, [R42.64] ;  /* 0x000000062a898981 */ /* 0x000122000c1e1500 */
[----:B-1----:R-:W-:-:S04]  /*3060*/  IMAD.WIDE R32, R14, 0x2, R120 ;  /* 0x000000020e207825 */ /* 0x002fc800078e0278 */
[C---:B------:R-:W-:Y:S01]  /*3070*/  IMAD.WIDE R34, R14.reuse, 0x2, R124 ;  /* 0x000000020e227825 */ /* 0x040fe200078e027c */
[----:B------:R-:W-:Y:S01]  /*3080*/  PRMT R132, RZ, 0x7610, R132 ;  /* 0x00007610ff847816 */ /* 0x000fe20000000084 */
[----:B------:R1:W4:Y:S02]  /*3090*/  @!P0 LDG.E.U16 R162, [R32.64] ;  /* 0x0000000620a28981 */ /* 0x000324000c1e1500 */
[----:B------:R-:W-:-:S04]  /*30a0*/  IMAD.WIDE R36, R14, 0x2, R150 ;  /* 0x000000020e247825 */ /* 0x000fc800078e0296 */
[----:B------:R-:W-:Y:S01]  /*30b0*/  IMAD.WIDE R38, R14, 0x2, R76 ;  /* 0x000000020e267825 */ /* 0x000fe200078e024c */
[----:B------:R0:W4:Y:S03]  /*30c0*/  @!P0 LDG.E.U16 R143, [R34.64] ;  /* 0x00000006228f8981 */ /* 0x000126000c1e1500 */
[----:B------:R-:W-:Y:S02]  /*30d0*/  IMAD.MOV.U32 R75, RZ, RZ, R31 ;  /* 0x000000ffff4b7224 */ /* 0x000fe400078e001f */
[----:B------:R-:W-:Y:S02]  /*30e0*/  IMAD.MOV.U32 R50, RZ, RZ, R40 ;  /* 0x000000ffff327224 */ /* 0x000fe400078e0028 */
[----:B------:R-:W-:Y:S02]  /*30f0*/  IMAD.MOV.U32 R51, RZ, RZ, R41 ;  /* 0x000000ffff337224 */ /* 0x000fe400078e0029 */
[----:B------:R-:W-:-:S02]  /*3100*/  IMAD.MOV.U32 R156, RZ, RZ, R72 ;  /* 0x000000ffff9c7224 */ /* 0x000fc400078e0048 */
[----:B------:R-:W-:Y:S01]  /*3110*/  IMAD.MOV.U32 R157, RZ, RZ, R29 ;  /* 0x000000ffff9d7224 */ /* 0x000fe200078e001d */
[----:B------:R-:W-:Y:S01]  /*3120*/  PRMT R27, RZ, 0x7610, R27 ;  /* 0x00007610ff1b7816 */ /* 0x000fe2000000001b */
[----:B------:R-:W-:Y:S01]  /*3130*/  IMAD.MOV.U32 R31, RZ, RZ, R15 ;  /* 0x000000ffff1f7224 */ /* 0x000fe200078e000f */
[----:B------:R-:W-:Y:S01]  /*3140*/  PRMT R73, RZ, 0x7610, R73 ;  /* 0x00007610ff497816 */ /* 0x000fe20000000049 */
[C---:B0-----:R-:W-:Y:S01]  /*3150*/  IMAD.WIDE R42, R14.reuse, 0x2, R130 ;  /* 0x000000020e2a7825 */ /* 0x041fe200078e0282 */
[----:B------:R0:W4:Y:S01]  /*3160*/  @!P0 LDG.E.U16 R128, [R36.64] ;  /* 0x0000000624808981 */ /* 0x000122000c1e1500 */
[----:B------:R-:W-:Y:S02]  /*3170*/  PRMT R15, RZ, 0x7610, R15 ;  /* 0x00007610ff0f7816 */ /* 0x000fe4000000000f */
[----:B------:R-:W-:Y:S01]  /*3180*/  PRMT R29, RZ, 0x7610, R29 ;  /* 0x00007610ff1d7816 */ /* 0x000fe2000000001d */
[----:B------:R0:W4:Y:S01]  /*3190*/  @!P0 LDG.E.U16 R164, [R38.64] ;  /* 0x0000000626a48981 */ /* 0x000122000c1e1500 */
[----:B------:R-:W-:Y:S01]  /*31a0*/  PRMT R145, RZ, 0x7610, R145 ;  /* 0x00007610ff917816 */ /* 0x000fe20000000091 */
[----:B-1----:R-:W-:-:S02]  /*31b0*/  IMAD.WIDE R32, R14, 0x2, R126 ;  /* 0x000000020e207825 */ /* 0x002fc400078e027e */
[----:B------:R-:W4:Y:S02]  /*31c0*/  @!P0 LDG.E.U16 R132, [R42.64] ;  /* 0x000000062a848981 */ /* 0x000f24000c1e1500 */
[C---:B------:R-:W-:Y:S02]  /*31d0*/  IMAD.WIDE R34, R14.reuse, 0x2, R50 ;  /* 0x000000020e227825 */ /* 0x040fe400078e0232 */
[----:B------:R-:W4:Y:S02]  /*31e0*/  @!P0 LDG.E.U16 R27, [R32.64] ;  /* 0x00000006201b8981 */ /* 0x000f24000c1e1500 */
[C---:B------:R-:W-:Y:S02]  /*31f0*/  IMAD.WIDE R40, R14.reuse, 0x2, R156 ;  /* 0x000000020e287825 */ /* 0x040fe400078e029c */
[----:B------:R-:W4:Y:S02]  /*3200*/  @!P0 LDG.E.U16 R73, [R34.64] ;  /* 0x0000000622498981 */ /* 0x000f24000c1e1500 */
[----:B0-----:R-:W-:-:S02]  /*3210*/  IMAD.WIDE R36, R14, 0x2, R30 ;  /* 0x000000020e247825 */ /* 0x001fc400078e021e */
[----:B------:R-:W4:Y:S02]  /*3220*/  @!P0 LDG.E.U16 R15, [R40.64] ;  /* 0x00000006280f8981 */ /* 0x000f24000c1e1500 */
[----:B------:R-:W-:Y:S02]  /*3230*/  IMAD.WIDE R38, R14, 0x2, R74 ;  /* 0x000000020e267825 */ /* 0x000fe400078e024a */
[----:B------:R-:W4:Y:S04]  /*3240*/  @!P0 LDG.E.U16 R29, [R36.64] ;  /* 0x00000006241d8981 */ /* 0x000f28000c1e1500 */
[----:B------:R-:W4:Y:S01]  /*3250*/  @!P0 LDG.E.U16 R145, [R38.64] ;  /* 0x0000000626918981 */ /* 0x000f22000c1e1500 */
[----:B------:R-:W-:-:S04]  /*3260*/  IADD3 R28, R28, -0x1, RZ ;  /* 0xffffffff1c1c7810 */ /* 0x000fc80007ffe0ff */
[----:B------:R-:W-:Y:S01]  /*3270*/  ISETP.NE.U32.AND P0, PT, R28, RZ, PT ;  /* 0x000000ff1c00720c */ /* 0x000fe20003f05070 */
[----:B------:R-:W-:Y:S01]  /*3280*/  IMAD.WIDE R74, R16, 0x2, R74 ;  /* 0x00000002104a7825 */ /* 0x000fe200078e024a */
[----:B------:R-:W-:-:S03]  /*3290*/  UIADD3 UR4, UR4, -0x20, URZ ;  /* 0xffffffe004047890 */ /* 0x000fc6000fffe03f */
[----:B------:R-:W-:-:S04]  /*32a0*/  IMAD.WIDE R76, R16, 0x2, R76 ;  /* 0x00000002104c7825 */ /* 0x000fc800078e024c */
[C---:B------:R-:W-:Y:S01]  /*32b0*/  IMAD.WIDE R156, R16.reuse, 0x2, R156 ;  /* 0x00000002109c7825 */ /* 0x040fe200078e029c */
[----:B--2---:R-:W-:Y:S04]  /*32c0*/  STS.U16 [R11+0x2000], R58 ;  /* 0x0020003a0b007388 */ /* 0x004fe80000000400 */
[----:B---3--:R-:W-:Y:S04]  /*32d0*/  STS.U16 [R11+0x2100], R134 ;  /* 0x002100860b007388 */ /* 0x008fe80000000400 */
[----:B-----5:R-:W-:Y:S04]  /*32e0*/  STS.U16 [R11+0x2200], R136 ;  /* 0x002200880b007388 */ /* 0x020fe80000000400 */
[----:B------:R-:W-:Y:S04]  /*32f0*/  STS.U16 [R11+0x2300], R56 ;  /* 0x002300380b007388 */ /* 0x000fe80000000400 */
[----:B----4-:R-:W-:Y:S04]  /*3300*/  STS.U16 [R11+0x200], R52 ;  /* 0x000200340b007388 */ /* 0x010fe80000000400 */
[----:B------:R-:W-:Y:S04]  /*3310*/  STS.U16 [R11], R54 ;  /* 0x000000360b007388 */ /* 0x000fe80000000400 */
[----:B------:R-:W-:Y:S04]  /*3320*/  STS.U16 [R11+0x800], R144 ;  /* 0x000800900b007388 */ /* 0x000fe80000000400 */
        /* <DEDUP_REMOVED lines=17> */
[----:B------:R0:W-:Y:S04]  /*3440*/  STS.U16 [R26+0x900], R57 ;  /* 0x000900391a007388 */ /* 0x0001e80000000400 */
        /* <DEDUP_REMOVED lines=11> */
[----:B------:R-:W-:Y:S01]  /*3500*/  BAR.SYNC.DEFER_BLOCKING 0x0 ;  /* 0x0000000000007b1d */ /* 0x000fe20000010000 */
[----:B0-----:R-:W-:-:S04]  /*3510*/  IMAD.WIDE R56, R16, 0x2, R30 ;  /* 0x0000000210387825 */ /* 0x001fc800078e021e */
[----:B------:R-:W-:Y:S02]  /*3520*/  IMAD.MOV.U32 R30, RZ, RZ, R56 ;  /* 0x000000ffff1e7224 */ /* 0x000fe400078e0038 */
[----:B-1----:R-:W-:Y:S01]  /*3530*/  IMAD.MOV.U32 R15, RZ, RZ, R57 ;  /* 0x000000ffff0f7224 */ /* 0x002fe200078e0039 */
[----:B------:R-:W-:Y:S04]  /*3540*/  LDSM.16.MT88.4 R52, [R13+0x2000] ;  /* 0x002000000d34783b */ /* 0x000fe80000004200 */
[----:B------:R-:W0:Y:S04]  /*3550*/  LDSM.16.M88.4 R40, [R12] ;  /* 0x000000000c28783b */ /* 0x000e280000000200 */
[----:B------:R-:W1:Y:S04]  /*3560*/  LDSM.16.M88.4 R32, [R12+0x800] ;  /* 0x000800000c20783b */ /* 0x000e680000000200 */
[----:B------:R-:W2:Y:S04]  /*3570*/  LDSM.16.M88.4 R36, [R12+0x1000] ;  /* 0x001000000c24783b */ /* 0x000ea80000000200 */
[----:B------:R-:W3:Y:S01]  /*3580*/  LDSM.16.M88.4 R56, [R12+0x1800] ;  /* 0x001800000c38783b */ /* 0x000ee20000000200 */
[----:B------:R-:W-:-:S04]  /*3590*/  IMAD.WIDE R132, R16, 0x2, R50 ;  /* 0x0000000210847825 */ /* 0x000fc800078e0232 */
[C---:B------:R-:W-:Y:S02]  /*35a0*/  IMAD.WIDE R134, R16.reuse, 0x2, R48 ;  /* 0x0000000210867825 */ /* 0x040fe400078e0230 */
[----:B------:R-:W4:Y:S01]  /*35b0*/  LDSM.16.MT88.4 R48, [R13+0x2200] ;  /* 0x002200000d30783b */ /* 0x000f220000004200 */
[C---:B0-----:R-:W-:Y:S08]  /*35c0*/  HMMA.16816.F32 R68, R52.reuse, R40, R68 ;  /* 0x000000283444723c */ /* 0x041ff00000001844 */
[C---:B-1----:R-:W-:Y:S08]  /*35d0*/  HMMA.16816.F32 R64, R52.reuse, R32, R64 ;  /* 0x000000203440723c */ /* 0x042ff00000001840 */
[C---:B--2---:R-:W-:Y:S08]  /*35e0*/  HMMA.16816.F32 R60, R52.reuse, R36, R60 ;  /* 0x00000024343c723c */ /* 0x044ff0000000183c */
[----:B---3--:R-:W-:Y:S01]  /*35f0*/  HMMA.16816.F32 R44, R52, R56, R44 ;  /* 0x00000038342c723c */ /* 0x008fe2000000182c */
[----:B------:R-:W-:-:S04]  /*3600*/  IMAD.WIDE R128, R16, 0x2, R150 ;  /* 0x0000000210807825 */ /* 0x000fc800078e0296 */
[----:B------:R-:W-:-:S03]  /*3610*/  IMAD.WIDE R130, R16, 0x2, R130 ;  /* 0x0000000210827825 */ /* 0x000fc600078e0282 */
[----:B----4-:R-:W-:Y:S01]  /*3620*/  HMMA.16816.F32 R68, R48, R42, R68 ;  /* 0x0000002a3044723c */ /* 0x010fe20000001844 */
[----:B------:R-:W-:Y:S02]  /*3630*/  IMAD.MOV.U32 R31, RZ, RZ, R75 ;  /* 0x000000ffff1f7224 */ /* 0x000fe400078e004b */
[----:B------:R-:W-:Y:S02]  /*3640*/  IMAD.MOV.U32 R73, RZ, RZ, R77 ;  /* 0x000000ffff497224 */ /* 0x000fe400078e004d */
[----:B------:R-:W-:-:S03]  /*3650*/  IMAD.MOV.U32 R40, RZ, RZ, R132 ;  /* 0x000000ffff287224 */ /* 0x000fc600078e0084 */
[----:B------:R-:W-:Y:S01]  /*3660*/  HMMA.16816.F32 R64, R48, R34, R64 ;  /* 0x000000223040723c */ /* 0x000fe20000001840 */
[----:B------:R-:W-:Y:S02]  /*3670*/  IMAD.MOV.U32 R27, RZ, RZ, R129 ;  /* 0x000000ffff1b7224 */ /* 0x000fe400078e0081 */
[----:B------:R-:W-:Y:S02]  /*3680*/  IMAD.MOV.U32 R72, RZ, RZ, R156 ;  /* 0x000000ffff487224 */ /* 0x000fe400078e009c */
[----:B------:R-:W-:-:S03]  /*3690*/  IMAD.MOV.U32 R29, RZ, RZ, R157 ;  /* 0x000000ffff1d7224 */ /* 0x000fc600078e009d */
[----:B------:R-:W-:Y:S01]  /*36a0*/  HMMA.16816.F32 R60, R48, R38, R60 ;  /* 0x00000026303c723c */ /* 0x000fe2000000183c */
[----:B------:R-:W-:Y:S02]  /*36b0*/  IMAD.MOV.U32 R75, RZ, RZ, R131 ;  /* 0x000000ffff4b7224 */ /* 0x000fe400078e0083 */
[----:B------:R-:W-:-:S05]  /*36c0*/  IMAD.WIDE R126, R16, 0x2, R126 ;  /* 0x00000002107e7825 */ /* 0x000fca00078e027e */
[----:B------:R-:W-:Y:S01]  /*36d0*/  HMMA.16816.F32 R44, R48, R58, R44 ;  /* 0x0000003a302c723c */ /* 0x000fe2000000182c */
[----:B------:R-:W-:Y:S02]  /*36e0*/  IMAD.MOV.U32 R41, RZ, RZ, R133 ;  /* 0x000000ffff297224 */ /* 0x000fe400078e0085 */
[----:B------:R-:W-:Y:S02]  /*36f0*/  IMAD.MOV.U32 R132, RZ, RZ, R134 ;  /* 0x000000ffff847224 */ /* 0x000fe400078e0086 */
[----:B------:R-:W-:Y:S02]  /*3700*/  IMAD.MOV.U32 R77, RZ, RZ, R135 ;  /* 0x000000ffff4d7224 */ /* 0x000fe400078e0087 */
[----:B------:R-:W-:-:S04]  /*3710*/  IMAD.WIDE R122, R16, 0x2, R122 ;  /* 0x00000002107a7825 */ /* 0x000fc800078e027a */
        /* <DEDUP_REMOVED lines=22> */
[----:B------:R-:W-:Y:S01]  /*3880*/  IMAD.WIDE R96, R17, 0x2, R96 ;  /* 0x0000000211607825 */ /* 0x000fe200078e0260 */
[----:B------:R-:W-:Y:S05]  /*3890*/  @P0 BRA `(.L_x_2) ;  /* 0xfffff1a000000947 */ /* 0x000fea000383ffff */
[----:B------:R-:W-:Y:S02]  /*38a0*/  F2FP.PACK_AB R6, R67, R71 ;  /* 0x000000474306723e */ /* 0x000fe400000000ff */
[----:B------:R-:W-:Y:S02]  /*38b0*/  F2FP.PACK_AB R12, R65, R69 ;  /* 0x00000045410c723e */ /* 0x000fe400000000ff */
[----:B------:R-:W-:Y:S02]  /*38c0*/  F2FP.PACK_AB R7, R47, R63 ;  /* 0x0000003f2f07723e */ /* 0x000fe400000000ff */
[----:B------:R-:W-:Y:S02]  /*38d0*/  F2FP.PACK_AB R67, R46, R62 ;  /* 0x0000003e2e43723e */ /* 0x000fe400000000ff */
[----:B------:R-:W-:Y:S02]  /*38e0*/  F2FP.PACK_AB R66, R66, R70 ;  /* 0x000000464242723e */ /* 0x000fe400000000ff */
[----:B------:R-:W-:-:S02]  /*38f0*/  F2FP.PACK_AB R13, R45, R61 ;  /* 0x0000003d2d0d723e */ /* 0x000fc400000000ff */
[----:B------:R-:W-:Y:S02]  /*3900*/  F2FP.PACK_AB R65, R44, R60 ;  /* 0x0000003c2c41723e */ /* 0x000fe400000000ff */
[----:B------:R-:W-:Y:S02]  /*3910*/  F2FP.PACK_AB R64, R64, R68 ;  /* 0x000000444040723e */ /* 0x000fe400000000ff */
.L_x_1:
[----:B------:R-:W-:Y:S01]  /*3920*/  SHF.R.S32.HI R11, RZ, 0x4, R0 ;  /* 0x00000004ff0b7819 */ /* 0x000fe20000011400 */
[----:B------:R-:W-:Y:S01]  /*3930*/  BAR.SYNC.DEFER_BLOCKING 0x0 ;  /* 0x0000000000007b1d */ /* 0x000fe20000010000 */
[----:B------:R-:W-:Y:S01]  /*3940*/  LOP3.LUT R8, R0, 0xc, RZ, 0xc0, !PT ;  /* 0x0000000c00087812 */ /* 0x000fe200078ec0ff */
[----:B------:R-:W-:Y:S01]  /*3950*/  IMAD.SHL.U32 R4, R4, 0x8, RZ ;  /* 0x0000000804047824 */ /* 0x000fe200078e00ff */
[----:B------:R-:W-:Y:S02]  /*3960*/  SGXT R11, R11, 0x1 ;  /* 0x000000010b0b781a */ /* 0x000fe40000000200 */
[----:B------:R-:W-:Y:S01]  /*3970*/  ISETP.GE.AND P0, PT, R2, c[0x0][0x178], PT ;  /* 0x00005e0002007a0c */ /* 0x000fe20003f06270 */
[----:B------:R-:W-:Y:S01]  /*3980*/  IMAD R5, R8, 0x20, R5 ;  /* 0x0000002008057824 */ /* 0x000fe200078e0205 */
[----:B------:R-:W-:-:S02]  /*3990*/  LOP3.LUT R11, R11, 0x420, RZ, 0xc0, !PT ;  /* 0x000004200b0b7812 */ /* 0x000fc400078ec0ff */
[C-C-:B------:R-:W-:Y:S02]  /*39a0*/  LOP3.LUT R14, R10.reuse, 0x70, R3.reuse, 0xfe, !PT ;  /* 0x000000700a0e7812 */ /* 0x140fe400078efe03 */
[----:B------:R-:W-:Y:S01]  /*39b0*/  LOP3.LUT R15, R10, 0x40, R3, 0xfe, !PT ;  /* 0x000000400a0f7812 */ /* 0x000fe200078efe03 */
[----:B------:R-:W-:Y:S01]  /*39c0*/  IMAD R11, R8, 0x2, R11 ;  /* 0x00000002080b7824 */ /* 0x000fe200078e020b */
[C-C-:B------:R-:W-:Y:S02]  /*39d0*/  LOP3.LUT R16, R10.reuse, 0x30, R3.reuse, 0xfe, !PT ;  /* 0x000000300a107812 */ /* 0x140fe400078efe03 */
[C-C-:B------:R-:W-:Y:S02]  /*39e0*/  LOP3.LUT R17, R10.reuse, 0x28, R3.reuse, 0xfe, !PT ;  /* 0x000000280a117812 */ /* 0x140fe400078efe03 */
[----:B------:R-:W-:Y:S01]  /*39f0*/  LOP3.LUT R4, R11, R9, R4, 0x1e, !PT ;  /* 0x000000090b047212 */ /* 0x000fe200078e1e04 */
[----:B------:R-:W-:Y:S01]  /*3a00*/  IMAD.SHL.U32 R9, R5, 0x8, RZ ;  /* 0x0000000805097824 */ /* 0x000fe200078e00ff */
[----:B------:R-:W-:-:S02]  /*3a10*/  LOP3.LUT R11, R10, 0x58, R3, 0xfe, !PT ;  /* 0x000000580a0b7812 */ /* 0x000fc400078efe03 */
[----:B------:R-:W-:Y:S02]  /*3a20*/  LOP3.LUT R5, R4, 0x40, RZ, 0x3c, !PT ;  /* 0x0000004004057812 */ /* 0x000fe400078e3cff */
[----:B------:R-:W-:Y:S01]  /*3a30*/  LOP3.LUT R19, R9, 0x60, R0, 0x78, !PT ;  /* 0x0000006009137812 */ /* 0x000fe200078e7800 */
[----:B------:R-:W-:Y:S01]  /*3a40*/  STS.64 [R4], R64 ;  /* 0x0000004004007388 */ /* 0x000fe20000000a00 */
[----:B------:R-:W-:Y:S01]  /*3a50*/  IMAD R9, R2, c[0x0][0x194], RZ ;  /* 0x0000650002097a24 */ /* 0x000fe200078e02ff */
[C---:B------:R-:W-:Y:S02]  /*3a60*/  LOP3.LUT R2, R10.reuse, R3, RZ, 0xfc, !PT ;  /* 0x000000030a027212 */ /* 0x040fe400078efcff */
[----:B------:R0:W-:Y:S01]  /*3a70*/  STS.64 [R4+0x80], R12 ;  /* 0x0000800c04007388 */ /* 0x0001e20000000a00 */
[----:B------:R-:W-:Y:S02]  /*3a80*/  LOP3.LUT R8, R10, 0x20, R3, 0xfe, !PT ;  /* 0x000000200a087812 */ /* 0x000fe400078efe03 */
[----:B------:R-:W-:Y:S01]  /*3a90*/  LEA R29, P1, R9, c[0x0][0x170], 0x1 ;  /* 0x00005c00091d7a11 */ /* 0x000fe200078208ff */
[----:B------:R-:W-:Y:S01]  /*3aa0*/  STS.64 [R5+0x800], R66 ;  /* 0x0008004205007388 */ /* 0x000fe20000000a00 */
[C---:B------:R-:W-:Y:S01]  /*3ab0*/  IMAD R18, R2.reuse, c[0x0][0x198], RZ ;  /* 0x0000660002127a24 */ /* 0x040fe200078e02ff */
[----:B------:R-:W-:-:S02]  /*3ac0*/  ISETP.LT.AND P6, PT, R2, c[0x0][0x17c], !P0 ;  /* 0x00005f0002007a0c */ /* 0x000fc400047c1270 */
[----:B------:R1:W-:Y:S01]  /*3ad0*/  STS.64 [R5+0x880], R6 ;  /* 0x0008800605007388 */ /* 0x0003e20000000a00 */
[----:B------:R-:W-:Y:S02]  /*3ae0*/  LEA.HI.X.SX32 R31, R9, c[0x0][0x174], 0x1, P1 ;  /* 0x00005d00091f7a11 */ /* 0x000fe400008f0eff */
[----:B------:R-:W-:Y:S01]  /*3af0*/  LEA R2, P1, R18, R29, 0x1 ;  /* 0x0000001d12027211 */ /* 0x000fe200078208ff */
[----:B------:R-:W-:Y:S01]  /*3b00*/  BAR.SYNC.DEFER_BLOCKING 0x0 ;  /* 0x0000000000007b1d */ /* 0x000fe20000010000 */
[C-C-:B0-----:R-:W-:Y:S02]  /*3b10*/  LOP3.LUT R4, R10.reuse, 0x68, R3.reuse, 0xfe, !PT ;  /* 0x000000680a047812 */ /* 0x141fe400078efe03 */
[C-C-:B------:R-:W-:Y:S02]  /*3b20*/  LOP3.LUT R12, R10.reuse, 0x60, R3.reuse, 0xfe, !PT ;  /* 0x000000600a0c7812 */ /* 0x140fe400078efe03 */
[----:B------:R-:W-:Y:S02]  /*3b30*/  LOP3.LUT R13, R10, 0x50, R3, 0xfe, !PT ;  /* 0x000000500a0d7812 */ /* 0x000fe400078efe03 */
[----:B------:R-:W-:-:S02]  /*3b40*/  ISETP.LT.AND P2, PT, R4, c[0x0][0x17c], !P0 ;  /* 0x00005f0004007a0c */ /* 0x000fc40004741270 */
[C-C-:B-1----:R-:W-:Y:S02]  /*3b50*/  LOP3.LUT R5, R10.reuse, 0x48, R3.reuse, 0xfe, !PT ;  /* 0x000000480a057812 */ /* 0x142fe400078efe03 */
[C-C-:B------:R-:W-:Y:S02]  /*3b60*/  LOP3.LUT R7, R10.reuse, 0x18, R3.reuse, 0xfe, !PT ;  /* 0x000000180a077812 */ /* 0x140fe400078efe03 */
[C-C-:B------:R-:W-:Y:S02]  /*3b70*/  LOP3.LUT R6, R10.reuse, 0x10, R3.reuse, 0xfe, !PT ;  /* 0x000000100a067812 */ /* 0x140fe400078efe03 */
[----:B------:R-:W-:Y:S02]  /*3b80*/  LOP3.LUT R3, R10, 0x8, R3, 0xfe, !PT ;  /* 0x000000080a037812 */ /* 0x000fe400078efe03 */
[----:B------:R-:W-:Y:S01]  /*3b90*/  LEA.HI R0, R0, R10, RZ, 0x1c ;  /* 0x0000000a00007211 */ /* 0x000fe200078fe0ff */
[----:B------:R-:W-:Y:S01]  /*3ba0*/  IMAD R10, R6, c[0x0][0x198], RZ ;  /* 0x00006600060a7a24 */ /* 0x000fe200078e02ff */
[C---:B------:R-:W-:Y:S01]  /*3bb0*/  ISETP.LT.AND P5, PT, R3.reuse, c[0x0][0x17c], !P0 ;  /* 0x00005f0003007a0c */ /* 0x040fe200047a1270 */
[----:B------:R-:W-:Y:S01]  /*3bc0*/  IMAD R9, R3, c[0x0][0x198], RZ ;  /* 0x0000660003097a24 */ /* 0x000fe200078e02ff */
[----:B------:R-:W-:-:S02]  /*3bd0*/  LEA.HI.X.SX32 R3, R18, R31, 0x1, P1 ;  /* 0x0000001f12037211 */ /* 0x000fc400008f0eff */
[----:B------:R-:W-:Y:S01]  /*3be0*/  ISETP.LT.AND P1, PT, R5, c[0x0][0x17c], !P0 ;  /* 0x00005f0005007a0c */ /* 0x000fe20004721270 */
[----:B------:R-:W0:Y:S01]  /*3bf0*/  LDS.64 R20, [R19] ;  /* 0x0000000013147984 */ /* 0x000e220000000a00 */
[C---:B------:R-:W-:Y:S02]  /*3c00*/  LEA R4, P4, R9.reuse, R29, 0x1 ;  /* 0x0000001d09047211 */ /* 0x040fe400078808ff */
[----:B------:R-:W-:Y:S01]  /*3c10*/  ISETP.LT.AND P3, PT, R6, c[0x0][0x17c], !P0 ;  /* 0x00005f0006007a0c */ /* 0x000fe20004761270 */
[----:B------:R-:W1:Y:S01]  /*3c20*/  LDS.64 R22, [R19+0x100] ;  /* 0x0001000013167984 */ /* 0x000e620000000a00 */
[----:B------:R-:W-:Y:S01]  /*3c30*/  LEA.HI.X.SX32 R5, R9, R31, 0x1, P4 ;  /* 0x0000001f09057211 */ /* 0x000fe200020f0eff */
[C---:B------:R-:W-:Y:S01]  /*3c40*/  IMAD R9, R7.reuse, c[0x0][0x198], RZ ;  /* 0x0000660007097a24 */ /* 0x040fe200078e02ff */
[----:B------:R-:W-:Y:S01]  /*3c50*/  ISETP.LT.AND P4, PT, R7, c[0x0][0x17c], !P0 ;  /* 0x00005f0007007a0c */ /* 0x000fe20004781270 */
[----:B------:R-:W2:Y:S04]  /*3c60*/  LDS.64 R24, [R19+0x200] ;  /* 0x0002000013187984 */ /* 0x000ea80000000a00 */
[----:B------:R3:W4:Y:S02]  /*3c70*/  LDS.64 R26, [R19+0x300] ;  /* 0x00030000131a7984 */ /* 0x0007240000000a00 */
[----:B---3--:R-:W-:-:S04]  /*3c80*/  IMAD.MOV.U32 R19, RZ, RZ, c[0x0][0x198] ;  /* 0x00006600ff137624 */ /* 0x008fc800078e00ff */
[----:B------:R-:W-:Y:S01]  /*3c90*/  IMAD R18, R19, 0x20, R18 ;  /* 0x0000002013127824 */ /* 0x000fe200078e0212 */
[----:B0-----:R0:W-:Y:S01]  /*3ca0*/  @P6 STG.E.U16 [R2.64], R20 ;  /* 0x0000001402006986 */ /* 0x0011e2000c101506 */
[----:B------:R-:W-:-:S03]  /*3cb0*/  LEA R6, P6, R10, R29, 0x1 ;  /* 0x0000001d0a067211 */ /* 0x000fc600078c08ff */
[----:B-1----:R1:W-:Y:S01]  /*3cc0*/  @P5 STG.E.U16 [R4.64], R22 ;  /* 0x0000001604005986 */ /* 0x0023e2000c101506 */
[----:B------:R-:W-:Y:S01]  /*3cd0*/  LEA.HI.X.SX32 R7, R10, R31, 0x1, P6 ;  /* 0x0000001f0a077211 */ /* 0x000fe200030f0eff */
[----:B------:R-:W-:Y:S01]  /*3ce0*/  IMAD R10, R19, 0x8, R18 ;  /* 0x00000008130a7824 */ /* 0x000fe200078e0212 */
[----:B------:R-:W-:Y:S02]  /*3cf0*/  ISETP.LT.AND P5, PT, R8, c[0x0][0x17c], !P0 ;  /* 0x00005f0008007a0c */ /* 0x000fe400047a1270 */
[----:B------:R-:W-:Y:S01]  /*3d00*/  LEA R8, P6, R9, R29, 0x1 ;  /* 0x0000001d09087211 */ /* 0x000fe200078c08ff */
[----:B--2---:R2:W-:Y:S01]  /*3d10*/  @P3 STG.E.U16 [R6.64], R24 ;  /* 0x0000001806003986 */ /* 0x0045e2000c101506 */
[----:B------:R-:W-:Y:S02]  /*3d20*/  ISETP.LT.AND P3, PT, R17, c[0x0][0x17c], !P0 ;  /* 0x00005f0011007a0c */ /* 0x000fe40004761270 */
[----:B------:R-:W-:Y:S02]  /*3d30*/  LEA.HI.X.SX32 R9, R9, R31, 0x1, P6 ;  /* 0x0000001f09097211 */ /* 0x000fe400030f0eff */
[----:B0-----:R-:W-:-:S02]  /*3d40*/  LEA R2, P6, R18, R29, 0x1 ;  /* 0x0000001d12027211 */ /* 0x001fc400078c08ff */
[----:B------:R-:W-:Y:S01]  /*3d50*/  PRMT R20, R20, 0x7632, R20 ;  /* 0x0000763214147816 */ /* 0x000fe20000000014 */
[----:B----4-:R-:W-:Y:S01]  /*3d60*/  @P4 STG.E.U16 [R8.64], R26 ;  /* 0x0000001a08004986 */ /* 0x010fe2000c101506 */
[----:B------:R-:W-:Y:S02]  /*3d70*/  LEA.HI.X.SX32 R3, R18, R31, 0x1, P6 ;  /* 0x0000001f12037211 */ /* 0x000fe400030f0eff */
[----:B------:R-:W-:Y:S01]  /*3d80*/  ISETP.LT.AND P4, PT, R16, c[0x0][0x17c], !P0 ;  /* 0x00005f0010007a0c */ /* 0x000fe20004781270 */
[----:B------:R-:W-:Y:S01]  /*3d90*/  IMAD R16, R19, 0x8, R10 ;  /* 0x0000000813107824 */ /* 0x000fe200078e020a */
[----:B-1----:R-:W-:Y:S01]  /*3da0*/  LEA R4, P6, R10, R29, 0x1 ;  /* 0x0000001d0a047211 */ /* 0x002fe200078c08ff */
[----:B------:R0:W-:Y:S01]  /*3db0*/  @P5 STG.E.U16 [R2.64], R20 ;  /* 0x0000001402005986 */ /* 0x0001e2000c101506 */
[----:B--2---:R-:W-:Y:S02]  /*3dc0*/  IADD3 R6, R0, 0x38, RZ ;  /* 0x0000003800067810 */ /* 0x004fe40007ffe0ff */
[----:B------:R-:W-:-:S02]  /*3dd0*/  LEA.HI.X.SX32 R5, R10, R31, 0x1, P6 ;  /* 0x0000001f0a057211 */ /* 0x000fc400030f0eff */
[C---:B------:R-:W-:Y:S01]  /*3de0*/  ISETP.LT.AND P5, PT, R6.reuse, c[0x0][0x17c], !P0 ;  /* 0x00005f0006007a0c */ /* 0x040fe200047a1270 */
[----:B------:R-:W-:Y:S01]  /*3df0*/  IMAD R10, R6, c[0x0][0x198], RZ ;  /* 0x00006600060a7a24 */ /* 0x000fe200078e02ff */
[----:B------:R-:W-:Y:S02]  /*3e00*/  LEA R6, P6, R16, R29, 0x1 ;  /* 0x0000001d10067211 */ /* 0x000fe400078c08ff */
[----:B------:R-:W-:Y:S02]  /*3e10*/  PRMT R22, R22, 0x7632, R22 ;  /* 0x0000763216167816 */ /* 0x000fe40000000016 */
[----:B------:R-:W-:Y:S01]  /*3e20*/  LEA.HI.X.SX32 R7, R16, R31, 0x1, P6 ;  /* 0x0000001f10077211 */ /* 0x000fe200030f0eff */
[----:B------:R-:W-:Y:S01]  /*3e30*/  IMAD R16, R19, 0x10, R16 ;  /* 0x0000001013107824 */ /* 0x000fe200078e0210 */
[----:B------:R-:W-:Y:S01]  /*3e40*/  PRMT R24, R24, 0x7632, R24 ;  /* 0x0000763218187816 */ /* 0x000fe20000000018 */
[----:B------:R1:W-:Y:S01]  /*3e50*/  @P3 STG.E.U16 [R4.64], R22 ;  /* 0x0000001604003986 */ /* 0x0003e2000c101506 */
[----:B0-----:R-:W-:-:S02]  /*3e60*/  LEA R2, P6, R10, R29, 0x1 ;  /* 0x0000001d0a027211 */ /* 0x001fc400078c08ff */
[----:B------:R-:W-:Y:S01]  /*3e70*/  ISETP.LT.AND P3, PT, R15, c[0x0][0x17c], !P0 ;  /* 0x00005f000f007a0c */ /* 0x000fe20004761270 */
[----:B------:R0:W-:Y:S01]  /*3e80*/  @P4 STG.E.U16 [R6.64], R24 ;  /* 0x0000001806004986 */ /* 0x0001e2000c101506 */
[----:B------:R-:W-:Y:S02]  /*3e90*/  LEA R8, P4, R16, R29, 0x1 ;  /* 0x0000001d10087211 */ /* 0x000fe400078808ff */
[-C--:B------:R-:W-:Y:S01]  /*3ea0*/  LEA.HI.X.SX32 R3, R10, R31.reuse, 0x1, P6 ;  /* 0x0000001f0a037211 */ /* 0x080fe200030f0eff */
[----:B------:R-:W-:Y:S01]  /*3eb0*/  IMAD R10, R19, 0x8, R16 ;  /* 0x00000008130a7824 */ /* 0x000fe200078e0210 */
[----:B------:R-:W-:Y:S02]  /*3ec0*/  PRMT R26, R26, 0x7632, R26 ;  /* 0x000076321a1a7816 */ /* 0x000fe4000000001a */
[----:B------:R-:W-:Y:S02]  /*3ed0*/  LEA.HI.X.SX32 R9, R16, R31, 0x1, P4 ;  /* 0x0000001f10097211 */ /* 0x000fe400020f0eff */
[----:B------:R-:W-:Y:S01]  /*3ee0*/  ISETP.LT.AND P4, PT, R11, c[0x0][0x17c], !P0 ;  /* 0x00005f000b007a0c */ /* 0x000fe20004781270 */
[----:B------:R-:W-:Y:S01]  /*3ef0*/  IMAD R11, R19, 0x8, R10 ;  /* 0x00000008130b7824 */ /* 0x000fe200078e020a */
[C---:B-1----:R-:W-:Y:S01]  /*3f00*/  LEA R4, P6, R10.reuse, R29, 0x1 ;  /* 0x0000001d0a047211 */ /* 0x042fe200078c08ff */
[----:B------:R1:W-:Y:S01]  /*3f10*/  @P5 STG.E.U16 [R2.64], R26 ;  /* 0x0000001a02005986 */ /* 0x0003e2000c101506 */
[----:B------:R-:W-:Y:S01]  /*3f20*/  ISETP.LT.AND P5, PT, R13, c[0x0][0x17c], !P0 ;  /* 0x00005f000d007a0c */ /* 0x000fe200047a1270 */
[C---:B------:R-:W-:Y:S01]  /*3f30*/  IMAD R13, R19.reuse, 0x8, R11 ;  /* 0x00000008130d7824 */ /* 0x040fe200078e020b */
[----:B------:R-:W-:Y:S01]  /*3f40*/  LEA.HI.X.SX32 R5, R10, R31, 0x1, P6 ;  /* 0x0000001f0a057211 */ /* 0x000fe200030f0eff */
[----:B------:R2:W-:Y:S01]  /*3f50*/  @P3 STG.E.U16 [R8.64], R21 ;  /* 0x0000001508003986 */ /* 0x0005e2000c101506 */
[----:B------:R-:W-:Y:S01]  /*3f60*/  IADD3 R0, R0, 0x78, RZ ;  /* 0x0000007800007810 */ /* 0x000fe20007ffe0ff */
[----:B------:R-:W-:Y:S01]  /*3f70*/  IMAD R15, R19, 0x8, R13 ;  /* 0x00000008130f7824 */ /* 0x000fe200078e020d */
[----:B0-----:R-:W-:Y:S01]  /*3f80*/  LEA R6, P3, R13, R29, 0x1 ;  /* 0x0000001d0d067211 */ /* 0x001fe200078608ff */
[----:B------:R0:W-:Y:S02]  /*3f90*/  @P1 STG.E.U16 [R4.64], R23 ;  /* 0x0000001704001986 */ /* 0x0001e4000c101506 */
[----:B------:R-:W-:Y:S01]  /*3fa0*/  IMAD R16, R19, 0x8, R15 ;  /* 0x0000000813107824 */ /* 0x000fe200078e020f */
[----:B------:R-:W-:Y:S01]  /*3fb0*/  LEA.HI.X.SX32 R7, R13, R31, 0x1, P3 ;  /* 0x0000001f0d077211 */ /* 0x000fe200018f0eff */
[----:B------:R-:W-:Y:S01]  /*3fc0*/  IMAD R18, R0, c[0x0][0x198], RZ ;  /* 0x0000660000127a24 */ /* 0x000fe200078e02ff */
[----:B-1----:R-:W-:Y:S01]  /*3fd0*/  LEA R2, P1, R11, R29, 0x1 ;  /* 0x0000001d0b027211 */ /* 0x002fe200078208ff */
[----:B------:R-:W-:Y:S01]  /*3fe0*/  IMAD R17, R19, 0x8, R16 ;  /* 0x0000000813117824 */ /* 0x000fe200078e0210 */
[----:B------:R-:W-:-:S02]  /*3ff0*/  ISETP.LT.AND P3, PT, R12, c[0x0][0x17c], !P0 ;  /* 0x00005f000c007a0c */ /* 0x000fc40004761270 */
[----:B------:R-:W-:Y:S02]  /*4000*/  LEA.HI.X.SX32 R3, R11, R31, 0x1, P1 ;  /* 0x0000001f0b037211 */ /* 0x000fe400008f0eff */
[CC--:B------:R-:W-:Y:S02]  /*4010*/  LEA R10, P1, R15.reuse, R29.reuse, 0x1 ;  /* 0x0000001d0f0a7211 */ /* 0x0c0fe400078208ff */
[----:B--2---:R-:W-:Y:S01]  /*4020*/  LEA R8, P6, R16, R29, 0x1 ;  /* 0x0000001d10087211 */ /* 0x004fe200078c08ff */
[----:B------:R1:W-:Y:S01]  /*4030*/  @P5 STG.E.U16 [R2.64], R25 ;  /* 0x0000001902005986 */ /* 0x0003e2000c101506 */
[----:B------:R-:W-:Y:S02]  /*4040*/  LEA.HI.X.SX32 R11, R15, R31, 0x1, P1 ;  /* 0x0000001f0f0b7211 */ /* 0x000fe400008f0eff */
[----:B0-----:R-:W-:Y:S01]  /*4050*/  LEA R4, P1, R17, R29, 0x1 ;  /* 0x0000001d11047211 */ /* 0x001fe200078208ff */
[----:B------:R1:W-:Y:S01]  /*4060*/  @P4 STG.E.U16 [R6.64], R27 ;  /* 0x0000001b06004986 */ /* 0x0003e2000c101506 */
[----:B------:R-:W-:-:S02]  /*4070*/  PRMT R21, R21, 0x7632, R21 ;  /* 0x0000763215157816 */ /* 0x000fc40000000015 */
[-C--:B------:R-:W-:Y:S02]  /*4080*/  LEA.HI.X.SX32 R5, R17, R31.reuse, 0x1, P1 ;  /* 0x0000001f11057211 */ /* 0x080fe400008f0eff */
[----:B------:R-:W-:Y:S01]  /*4090*/  ISETP.LT.AND P1, PT, R14, c[0x0][0x17c], !P0 ;  /* 0x00005f000e007a0c */ /* 0x000fe20004721270 */
[----:B------:R1:W-:Y:S01]  /*40a0*/  @P3 STG.E.U16 [R10.64], R21 ;  /* 0x000000150a003986 */ /* 0x0003e2000c101506 */
[----:B------:R-:W-:Y:S02]  /*40b0*/  ISETP.LT.AND P0, PT, R0, c[0x0][0x17c], !P0 ;  /* 0x00005f0000007a0c */ /* 0x000fe40004701270 */
[----:B------:R-:W-:Y:S02]  /*40c0*/  LEA.HI.X.SX32 R9, R16, R31, 0x1, P6 ;  /* 0x0000001f10097211 */ /* 0x000fe400030f0eff */
[----:B------:R-:W-:Y:S02]  /*40d0*/  PRMT R23, R23, 0x7632, R23 ;  /* 0x0000763217177816 */ /* 0x000fe40000000017 */
[----:B------:R-:W-:-:S02]  /*40e0*/  PRMT R0, R25, 0x7632, R0 ;  /* 0x0000763219007816 */ /* 0x000fc40000000000 */
[C---:B------:R-:W-:Y:S01]  /*40f0*/  LEA R12, P6, R18.reuse, R29, 0x1 ;  /* 0x0000001d120c7211 */ /* 0x040fe200078c08ff */
[----:B------:R1:W-:Y:S03]  /*4100*/  @P2 STG.E.U16 [R8.64], R23 ;  /* 0x0000001708002986 */ /* 0x0003e6000c101506 */
[----:B------:R-:W-:Y:S01]  /*4110*/  LEA.HI.X.SX32 R13, R18, R31, 0x1, P6 ;  /* 0x0000001f120d7211 */ /* 0x000fe200030f0eff */
[----:B------:R1:W-:Y:S01]  /*4120*/  @P1 STG.E.U16 [R4.64], R0 ;  /* 0x0000000004001986 */ /* 0x0003e2000c101506 */
[----:B------:R-:W-:Y:S07]  /*4130*/  @!P0 EXIT ;  /* 0x000000000000894d */ /* 0x000fee0003800000 */
[----:B-1----:R-:W-:-:S05]  /*4140*/  PRMT R6, R27, 0x7632, R6 ;  /* 0x000076321b067816 */ /* 0x002fca0000000006 */
[----:B------:R-:W-:Y:S01]  /*4150*/  STG.E.U16 [R12.64], R6 ;  /* 0x000000060c007986 */ /* 0x000fe2000c101506 */
[----:B------:R-:W-:Y:S05]  /*4160*/  EXIT ;  /* 0x000000000000794d */ /* 0x000fea0003800000 */
.L_x_3:
[----:B------:R-:W-:-:S00]  /*4170*/  BRA `(.L_x_3) ;  /* 0xfffffff000007947 */ /* 0x000fc0000383ffff */
[----:B------:R-:W-:-:S00]  /*4180*/  NOP ;  /* 0x0000000000007918 */ /* 0x000fc00000000000 */
[----:B------:R-:W-:-:S00]  /*4190*/  NOP ;  /* 0x0000000000007918 */ /* 0x000fc00000000000 */
[----:B------:R-:W-:-:S00]  /*41a0*/  NOP ;  /* 0x0000000000007918 */ /* 0x000fc00000000000 */
[----:B------:R-:W-:-:S00]  /*41b0*/  NOP ;  /* 0x0000000000007918 */ /* 0x000fc00000000000 */
[----:B------:R-:W-:-:S00]  /*41c0*/  NOP ;  /* 0x0000000000007918 */ /* 0x000fc00000000000 */
[----:B------:R-:W-:-:S00]  /*41d0*/  NOP ;  /* 0x0000000000007918 */ /* 0x000fc00000000000 */
[----:B------:R-:W-:-:S00]  /*41e0*/  NOP ;  /* 0x0000000000007918 */ /* 0x000fc00000000000 */
[----:B------:R-:W-:-:S00]  /*41f0*/  NOP ;  /* 0x0000000000007918 */ /* 0x000fc00000000000 */
.L_x_4:


//--------------------- .nv.shared.matmul_kernel  --------------------------
	.section	.nv.shared.matmul_kernel,"aw",@nobits
	.sectionflags	@""
	.align	16
